def matmul_kernel(
    a_ptr,
    b_ptr,
    c_ptr,
    M,
    N,
    K,
    stride_am,
    stride_ak,
    stride_bk,
    stride_bn,
    stride_cm,
    stride_cn,
    BLOCK_M: tl.constexpr,
    BLOCK_N: tl.constexpr,
    BLOCK_K: tl.constexpr,
    GROUP_M: tl.constexpr,
):
    pid = tl.program_id(axis=0)
    num_pid_m = tl.cdiv(M, BLOCK_M)
    num_pid_n = tl.cdiv(N, BLOCK_N)
    num_pid_in_group = GROUP_M * num_pid_n
    group_id = pid // num_pid_in_group
    first_pid_m = group_id * GROUP_M
    group_size_m = min(num_pid_m - first_pid_m, GROUP_M)
    pid_m = first_pid_m + ((pid % num_pid_in_group) % group_size_m)
    pid_n = (pid % num_pid_in_group) // group_size_m

    offs_am = (pid_m * BLOCK_M + tl.arange(0, BLOCK_M)) % M
    offs_bn = (pid_n * BLOCK_N + tl.arange(0, BLOCK_N)) % N
    offs_k = tl.arange(0, BLOCK_K)
    a_ptrs = a_ptr + offs_am[:, None] * stride_am + offs_k[None, :] * stride_ak
    b_ptrs = b_ptr + offs_k[:, None] * stride_bk + offs_bn[None, :] * stride_bn

    acc = tl.zeros((BLOCK_M, BLOCK_N), dtype=tl.float32)
    for kk in range(0, tl.cdiv(K, BLOCK_K)):
        a = tl.load(a_ptrs, mask=offs_k[None, :] < K - kk * BLOCK_K, other=0.0)
        b = tl.load(b_ptrs, mask=offs_k[:, None] < K - kk * BLOCK_K, other=0.0)
        acc = tl.dot(a, b, acc)
        a_ptrs += BLOCK_K * stride_ak
        b_ptrs += BLOCK_K * stride_bk

    c = acc.to(c_ptr.dtype.element_ty)
    offs_cm = pid_m * BLOCK_M + tl.arange(0, BLOCK_M)
    offs_cn = pid_n * BLOCK_N + tl.arange(0, BLOCK_N)
    c_ptrs = c_ptr + offs_cm[:, None] * stride_cm + offs_cn[None, :] * stride_cn
    mask = (offs_cm[:, None] < M) & (offs_cn[None, :] < N)
    tl.store(c_ptrs, c, mask=mask)

# config = {"BLOCK_K": 128, "BLOCK_M": 64, "BLOCK_N": 64, "GROUP_M": 1, "arch": "sm_100", "dtype": "fp8e4m3", "num_ctas": 1, "num_stages": 3, "num_warps": 4}
# arch = sm_100


// ===== COMPILED SASS (sm_100a) =====

	.target	sm_100a

	.elftype	@"ET_EXEC"


//--------------------- .note.nv.tkinfo           --------------------------
	.section	.note.nv.tkinfo,"",@"SHT_NOTE"
	.sectionflags	@"SHF_NOTE_NV_TKINFO"
	.tkinfo
        /*0018*/ 	.word	0x00000081
        /*0030*/ 	.string	""
        /*0030*/ 	.string	"ptxas-blackwell"
        /*0030*/ 	.string	"Cuda compilation tools, release 12.9, V12.9.86"
        /*0030*/ 	.string	"Build cuda_12.9.r12.9/compiler.36037853_0"
        /*0030*/ 	.string	"-v  -suppress-debug-info  -lineinfo  -arch sm_100a "



//--------------------- .note.nv.cuver            --------------------------
	.section	.note.nv.cuver,"",@"SHT_NOTE"
	.sectionflags	@"SHF_NOTE_NV_CUVER"
        /*0018*/ 	.short	0x0001
        /*001a*/ 	.short	0x0064
        /*001c*/ 	.short	0x0001
        /*001e*/ 	.short	0x0000
        /*0020*/ 	.short	0x0001
        /*0022*/ 	.short	0x0000


//--------------------- .nv.info                  --------------------------
	.section	.nv.info,"",@"SHT_CUDA_INFO"
	.align	4


	//----- nvinfo : EIATTR_REGCOUNT
	.align		4
        /*0000*/ 	.byte	0x04, 0x2f
        /*0002*/ 	.short	(.L_4 - .L_3)
	.align		4
.L_3:
        /*0004*/ 	.word	index@(matmul_kernel)
        /*0008*/ 	.word	0x000000ff


	//----- nvinfo : EIATTR_FRAME_SIZE
	.align		4
.L_4:
        /*000c*/ 	.byte	0x04, 0x11
        /*000e*/ 	.short	(.L_6 - .L_5)
	.align		4
.L_5:
        /*0010*/ 	.word	index@($__internal_2_$__cuda_sm10x_tcgen05_guardrail_trap_unallocated_columns_being_dealloced)
        /*0014*/ 	.word	0x000001c8


	//----- nvinfo : EIATTR_FRAME_SIZE
	.align		4
.L_6:
        /*0018*/ 	.byte	0x04, 0x11
        /*001a*/ 	.short	(.L_8 - .L_7)
	.align		4
.L_7:
        /*001c*/ 	.word	index@($__internal_1_$__cuda_sm10x_tcgen05_guardrail_trap_phase_invalid_during_alloc)
        /*0020*/ 	.word	0x000001c8


	//----- nvinfo : EIATTR_FRAME_SIZE
	.align		4
.L_8:
        /*0024*/ 	.byte	0x04, 0x11
        /*0026*/ 	.short	(.L_10 - .L_9)
	.align		4
.L_9:
        /*0028*/ 	.word	index@($__internal_0_$__cuda_sm10x_tcgen05_guardrail_trap_col_being_dealloced_not_returned_by_alloc)
        /*002c*/ 	.word	0x000001c8


	//----- nvinfo : EIATTR_FRAME_SIZE
	.align		4
.L_10:
        /*0030*/ 	.byte	0x04, 0x11
        /*0032*/ 	.short	(.L_12 - .L_11)
	.align		4
.L_11:
        /*0034*/ 	.word	index@(matmul_kernel)
        /*0038*/ 	.word	0x000001c8


	//----- nvinfo : EIATTR_MIN_STACK_SIZE
	.align		4
.L_12:
        /*003c*/ 	.byte	0x04, 0x12
        /*003e*/ 	.short	(.L_14 - .L_13)
	.align		4
.L_13:
        /*0040*/ 	.word	index@(matmul_kernel)
        /*0044*/ 	.word	0x000001c8
.L_14:


//--------------------- .nv.info.matmul_kernel    --------------------------
	.section	.nv.info.matmul_kernel,"",@"SHT_CUDA_INFO"
	.sectionflags	@""
	.align	4


	//----- nvinfo : EIATTR_CUDA_API_VERSION
	.align		4
        /*0000*/ 	.byte	0x04, 0x37
        /*0002*/ 	.short	(.L_16 - .L_15)
.L_15:
        /*0004*/ 	.word	0x00000081


	//----- nvinfo : EIATTR_KPARAM_INFO
	.align		4
.L_16:
        /*0008*/ 	.byte	0x04, 0x17
        /*000a*/ 	.short	(.L_18 - .L_17)
.L_17:
        /*000c*/ 	.word	0x00000000
        /*0010*/ 	.short	0x000d
        /*0012*/ 	.short	0x0048
        /*0014*/ 	.byte	0x00, 0xf4, 0x21, 0x00


	//----- nvinfo : EIATTR_KPARAM_INFO
	.align		4
.L_18:
        /*0018*/ 	.byte	0x04, 0x17
        /*001a*/ 	.short	(.L_20 - .L_19)
.L_19:
        /*001c*/ 	.word	0x00000000
        /*0020*/ 	.short	0x000c
        /*0022*/ 	.short	0x0040
        /*0024*/ 	.byte	0x00, 0xf4, 0x21, 0x00


	//----- nvinfo : EIATTR_KPARAM_INFO
	.align		4
.L_20:
        /*0028*/ 	.byte	0x04, 0x17
        /*002a*/ 	.short	(.L_22 - .L_21)
.L_21:
        /*002c*/ 	.word	0x00000000
        /*0030*/ 	.short	0x000b
        /*0032*/ 	.short	0x0038
        /*0034*/ 	.byte	0x00, 0xf0, 0x11, 0x00


	//----- nvinfo : EIATTR_KPARAM_INFO
	.align		4
.L_22:
        /*0038*/ 	.byte	0x04, 0x17
        /*003a*/ 	.short	(.L_24 - .L_23)
.L_23:
        /*003c*/ 	.word	0x00000000
        /*0040*/ 	.short	0x000a
        /*0042*/ 	.short	0x0034
        /*0044*/ 	.byte	0x00, 0xf0, 0x11, 0x00


	//----- nvinfo : EIATTR_KPARAM_INFO
	.align		4
.L_24:
        /*0048*/ 	.byte	0x04, 0x17
        /*004a*/ 	.short	(.L_26 - .L_25)
.L_25:
        /*004c*/ 	.word	0x00000000
        /*0050*/ 	.short	0x0009
        /*0052*/ 	.short	0x0030
        /*0054*/ 	.byte	0x00, 0xf0, 0x11, 0x00


	//----- nvinfo : EIATTR_KPARAM_INFO
	.align		4
.L_26:
        /*0058*/ 	.byte	0x04, 0x17
        /*005a*/ 	.short	(.L_28 - .L_27)
.L_27:
        /*005c*/ 	.word	0x00000000
        /*0060*/ 	.short	0x0008
        /*0062*/ 	.short	0x002c
        /*0064*/ 	.byte	0x00, 0xf0, 0x11, 0x00


	//----- nvinfo : EIATTR_KPARAM_INFO
	.align		4
.L_28:
        /*0068*/ 	.byte	0x04, 0x17
        /*006a*/ 	.short	(.L_30 - .L_29)
.L_29:
        /*006c*/ 	.word	0x00000000
        /*0070*/ 	.short	0x0007
        /*0072*/ 	.short	0x0028
        /*0074*/ 	.byte	0x00, 0xf0, 0x11, 0x00


	//----- nvinfo : EIATTR_KPARAM_INFO
	.align		4
.L_30:
        /*0078*/ 	.byte	0x04, 0x17
        /*007a*/ 	.short	(.L_32 - .L_31)
.L_31:
        /*007c*/ 	.word	0x00000000
        /*0080*/ 	.short	0x0006
        /*0082*/ 	.short	0x0024
        /*0084*/ 	.byte	0x00, 0xf0, 0x11, 0x00


	//----- nvinfo : EIATTR_KPARAM_INFO
	.align		4
.L_32:
        /*0088*/ 	.byte	0x04, 0x17
        /*008a*/ 	.short	(.L_34 - .L_33)
.L_33:
        /*008c*/ 	.word	0x00000000
        /*0090*/ 	.short	0x0005
        /*0092*/ 	.short	0x0020
        /*0094*/ 	.byte	0x00, 0xf0, 0x11, 0x00


	//----- nvinfo : EIATTR_KPARAM_INFO
	.align		4
.L_34:
        /*0098*/ 	.byte	0x04, 0x17
        /*009a*/ 	.short	(.L_36 - .L_35)
.L_35:
        /*009c*/ 	.word	0x00000000
        /*00a0*/ 	.short	0x0004
        /*00a2*/ 	.short	0x001c
        /*00a4*/ 	.byte	0x00, 0xf0, 0x11, 0x00


	//----- nvinfo : EIATTR_KPARAM_INFO
	.align		4
.L_36:
        /*00a8*/ 	.byte	0x04, 0x17
        /*00aa*/ 	.short	(.L_38 - .L_37)
.L_37:
        /*00ac*/ 	.word	0x00000000
        /*00b0*/ 	.short	0x0003
        /*00b2*/ 	.short	0x0018
        /*00b4*/ 	.byte	0x00, 0xf0, 0x11, 0x00


	//----- nvinfo : EIATTR_KPARAM_INFO
	.align		4
.L_38:
        /*00b8*/ 	.byte	0x04, 0x17
        /*00ba*/ 	.short	(.L_40 - .L_39)
.L_39:
        /*00bc*/ 	.word	0x00000000
        /*00c0*/ 	.short	0x0002
        /*00c2*/ 	.short	0x0010
        /*00c4*/ 	.byte	0x00, 0xf4, 0x21, 0x00


	//----- nvinfo : EIATTR_KPARAM_INFO
	.align		4
.L_40:
        /*00c8*/ 	.byte	0x04, 0x17
        /*00ca*/ 	.short	(.L_42 - .L_41)
.L_41:
        /*00cc*/ 	.word	0x00000000
        /*00d0*/ 	.short	0x0001
        /*00d2*/ 	.short	0x0008
        /*00d4*/ 	.byte	0x00, 0xf4, 0x21, 0x00


	//----- nvinfo : EIATTR_KPARAM_INFO
	.align		4
.L_42:
        /*00d8*/ 	.byte	0x04, 0x17
        /*00da*/ 	.short	(.L_44 - .L_43)
.L_43:
        /*00dc*/ 	.word	0x00000000
        /*00e0*/ 	.short	0x0000
        /*00e2*/ 	.short	0x0000
        /*00e4*/ 	.byte	0x00, 0xf4, 0x21, 0x00


	//----- nvinfo : EIATTR_AT_ENTRY_FRAGMENTS
	.align		4
.L_44:
        /*00e8*/ 	.byte	0x04, 0x4f
        /*00ea*/ 	.short	(.L_46 - .L_45)


	//   ....[0]....
.L_45:
        /*00ec*/ 	.word	0x00000004


	//----- nvinfo : EIATTR_RESERVED_SMEM_USED
	.align		4
.L_46:
        /*00f0*/ 	.byte	0x01, 0x41
	.zero		2


	//----- nvinfo : EIATTR_SPARSE_MMA_MASK
	.align		4
        /*00f4*/ 	.byte	0x03, 0x50
        /*00f6*/ 	.short	0x0000


	//----- nvinfo : EIATTR_TCGEN05_1CTA_USED
	.align		4
        /*00f8*/ 	.byte	0x01, 0x51
	.zero		2


	//----- nvinfo : EIATTR_MAXREG_COUNT
	.align		4
        /*00fc*/ 	.byte	0x03, 0x1b
        /*00fe*/ 	.short	0x00ff


	//----- nvinfo : EIATTR_NUM_BARRIERS
	.align		4
        /*0100*/ 	.byte	0x02, 0x4c
        /*0102*/ 	.byte	0x01
	.zero		1


	//----- nvinfo : EIATTR_ANNOTATIONS
	.align		4
        /*0104*/ 	.byte	0x04, 0x55
        /*0106*/ 	.short	(.L_48 - .L_47)


	//   ....[0]....
.L_47:
        /*0108*/ 	.word	0x00000001
        /*010c*/ 	.byte	0xb0, 0x0b, 0x00, 0x00, 0x01, 0x00, 0x00, 0x00, 0xd0, 0x1a, 0x00, 0x00, 0x01, 0x00, 0x00, 0x00
        /* <DEDUP_REMOVED lines=200> */
        /*0d9c*/ 	.byte	0xf0, 0xf2, 0x00, 0x00, 0x01, 0x00, 0x00, 0x00, 0x40, 0xfb, 0x00, 0x00


	//----- nvinfo : EIATTR_INT_WARP_WIDE_INSTR_OFFSETS
	.align		4
.L_48:
        /*0da8*/ 	.byte	0x04, 0x31
        /*0daa*/ 	.short	(.L_50 - .L_49)


	//   ....[0]....
.L_49:
        /*0dac*/ 	.word	0x00001d20


	//   ....[1]....
        /*0db0*/ 	.word	0x00001d30


	//   ....[2]....
        /*0db4*/ 	.word	0x00006920


	//   ....[3]....
        /*0db8*/ 	.word	0x000112d0


	//   ....[4]....
        /*0dbc*/ 	.word	0x00011320


	//----- nvinfo : EIATTR_COOP_GROUP_MASK_REGIDS
	.align		4
.L_50:
        /*0dc0*/ 	.byte	0x04, 0x29
        /*0dc2*/ 	.short	(.L_52 - .L_51)


	//   ....[0]....
.L_51:
        /*0dc4*/ 	.word	0xffffffff


	//   ....[1]....
        /*0dc8*/ 	.word	0xffffffff


	//   ....[2]....
        /*0dcc*/ 	.word	0xffffffff


	//   ....[3]....
        /*0dd0*/ 	.word	0xffffffff


	//----- nvinfo : EIATTR_COOP_GROUP_INSTR_OFFSETS
	.align		4
.L_52:
        /*0dd4*/ 	.byte	0x04, 0x28
        /*0dd6*/ 	.short	(.L_54 - .L_53)


	//   ....[0]....
.L_53:
        /*0dd8*/ 	.word	0x00000080


	//   ....[1]....
        /*0ddc*/ 	.word	0x00000340


	//   ....[2]....
        /*0de0*/ 	.word	0x00011160


	//   ....[3]....
        /*0de4*/ 	.word	0x000113d0


	//----- nvinfo : EIATTR_VRC_CTA_INIT_COUNT
	.align		4
.L_54:
        /*0de8*/ 	.byte	0x02, 0x4a
        /*0dea*/ 	.byte	0x80
	.zero		1


	//----- nvinfo : EIATTR_MBARRIER_INSTR_OFFSETS
	.align		4
        /*0dec*/ 	.byte	0x04, 0x39
        /*0dee*/ 	.short	(.L_56 - .L_55)


	//   ....[0]....
.L_55:
        /*0df0*/ 	.word	0x00001ef0
        /*0df4*/ 	.word	0x000000ff
        /*0df8*/ 	.word	0x00000000
        /*0dfc*/ 	.short	0x0100
        /*0dfe*/ 	.byte	0x06
	.zero		1


	//   ....[1]....
        /*0e00*/ 	.word	0x00006960
        /*0e04*/ 	.word	0x000000ff
        /*0e08*/ 	.word	0x00008008
        /*0e0c*/ 	.short	0x0100
        /*0e0e*/ 	.byte	0x09
	.zero		1


	//   ....[2]....
        /*0e10*/ 	.word	0x0000b5b0
        /*0e14*/ 	.word	0x000000ff
        /*0e18*/ 	.word	0x00000000
        /*0e1c*/ 	.short	0x010a
        /*0e1e*/ 	.byte	0x06
	.zero		1


	//   ....[3]....
        /*0e20*/ 	.word	0x0000fb20
        /*0e24*/ 	.word	0x000000ff
        /*0e28*/ 	.word	0x00000000
        /*0e2c*/ 	.short	0x010a
        /*0e2e*/ 	.byte	0x06
	.zero		1


	//   ....[4]....
        /*0e30*/ 	.word	0x0000fbc0
        /*0e34*/ 	.word	0x000000ff
        /*0e38*/ 	.word	0x00008000
        /*0e3c*/ 	.short	0x0108
        /*0e3e*/ 	.byte	0x09
	.zero		1


	//   ....[5]....
        /*0e40*/ 	.word	0x0000fc60
        /*0e44*/ 	.word	0x000000ff
        /*0e48*/ 	.word	0x00008008
        /*0e4c*/ 	.short	0x0108
        /*0e4e*/ 	.byte	0x09
	.zero		1


	//   ....[6]....
        /*0e50*/ 	.word	0x000113f0
        /*0e54*/ 	.word	0x000000ff
        /*0e58*/ 	.word	0x00000000
        /*0e5c*/ 	.short	0x010a
        /*0e5e*/ 	.byte	0x06
	.zero		1


	//   ....[7]....
        /*0e60*/ 	.word	0x00011420
        /*0e64*/ 	.word	0x000000ff
        /*0e68*/ 	.word	0x00000000
        /*0e6c*/ 	.short	0x010a
        /*0e6e*/ 	.byte	0x06
	.zero		1


	//----- nvinfo : EIATTR_NUM_MBARRIERS
	.align		4
.L_56:
        /*0e70*/ 	.byte	0x03, 0x38
        /*0e72*/ 	.short	0x0002


	//----- nvinfo : EIATTR_EXIT_INSTR_OFFSETS
	.align		4
        /*0e74*/ 	.byte	0x04, 0x1c
        /*0e76*/ 	.short	(.L_58 - .L_57)


	//   ....[0]....
.L_57:
        /*0e78*/ 	.word	0x000113e0


	//----- nvinfo : EIATTR_REQNTID
	.align		4
.L_58:
        /*0e7c*/ 	.byte	0x04, 0x10
        /*0e7e*/ 	.short	(.L_60 - .L_59)
.L_59:
        /*0e80*/ 	.word	0x00000080
        /*0e84*/ 	.word	0x00000001
        /*0e88*/ 	.word	0x00000001


	//----- nvinfo : EIATTR_CRS_STACK_SIZE
	.align		4
.L_60:
        /*0e8c*/ 	.byte	0x04, 0x1e
        /*0e8e*/ 	.short	(.L_62 - .L_61)
.L_61:
        /*0e90*/ 	.word	0x00000000


	//----- nvinfo : EIATTR_CBANK_PARAM_SIZE
	.align		4
.L_62:
        /*0e94*/ 	.byte	0x03, 0x19
        /*0e96*/ 	.short	0x0050


	//----- nvinfo : EIATTR_PARAM_CBANK
	.align		4
        /*0e98*/ 	.byte	0x04, 0x0a
        /*0e9a*/ 	.short	(.L_64 - .L_63)
	.align		4
.L_63:
        /*0e9c*/ 	.word	index@(.nv.constant0.matmul_kernel)
        /*0ea0*/ 	.short	0x0380
        /*0ea2*/ 	.short	0x0050


	//----- nvinfo : EIATTR_SW_WAR
	.align		4
.L_64:
        /*0ea4*/ 	.byte	0x04, 0x36
        /*0ea6*/ 	.short	(.L_66 - .L_65)
.L_65:
        /*0ea8*/ 	.word	0x00000008
.L_66:


//--------------------- .nv.compat                --------------------------
	.section	.nv.compat,"",@"SHT_CUDA_COMPAT_INFO"
	.align	4
        /*0000*/ 	.byte	0x02, 0x02, 0x02, 0x00, 0x02, 0x05, 0x05, 0x00, 0x02, 0x03, 0x00, 0x00, 0x02, 0x06, 0x01, 0x00


//--------------------- .nv.callgraph             --------------------------
	.section	.nv.callgraph,"",@"SHT_CUDA_CALLGRAPH"
	.align	4
	.sectionentsize	8
	.align		4
        /*0000*/ 	.word	0x00000000
	.align		4
        /*0004*/ 	.word	0xffffffff
	.align		4
        /*0008*/ 	.word	0x00000000
	.align		4
        /*000c*/ 	.word	0xfffffffe
	.align		4
        /*0010*/ 	.word	0x00000000
	.align		4
        /*0014*/ 	.word	0xfffffffd
	.align		4
        /*0018*/ 	.word	0x00000000
	.align		4
        /*001c*/ 	.word	0xfffffffc


//--------------------- .text.matmul_kernel       --------------------------
	.section	.text.matmul_kernel,"ax",@progbits
	.align	128
        .global         matmul_kernel
        .type           matmul_kernel,@function
        .size           matmul_kernel,(.L_x_20 - matmul_kernel)
        .other          matmul_kernel,@"STO_CUDA_ENTRY STV_DEFAULT"
matmul_kernel:
.text.matmul_kernel:
[----:B------:R-:W0:Y:S01]  /*0000*/  LDC R1, c[0x0][0x37c] ;  /* 0x0000df00ff017b82 */ /* 0x000e220000000800 */
[----:B------:R-:W1:Y:S01]  /*0010*/  S2R R0, SR_TID.X ;  /* 0x0000000000007919 */ /* 0x000e620000002100 */
[----:B0-----:R-:W-:Y:S01]  /*0020*/  VIADD R1, R1, 0xfffffe38 ;  /* 0xfffffe3801017836 */ /* 0x001fe20000000000 */
[----:B------:R-:W0:Y:S01]  /*0030*/  LDCU.64 UR20, c[0x0][0x358] ;  /* 0x00006b00ff1477ac */ /* 0x000e220008000a00 */
[----:B-1----:R-:W-:-:S13]  /*0040*/  ISETP.GE.U32.AND P0, PT, R0, 0x20, PT ;  /* 0x000000200000780c */ /* 0x002fda0003f06070 */
[----:B------:R-:W-:Y:S02]  /*0050*/  VOTEU.ANY UP0, P0 ;  /* 0x0000000000ff7886 */ /* 0x000fe40000000100 */
[----:B------:R-:W-:Y:S05]  /*0060*/  BRA.U UP0, `(.L_x_0) ;  /* 0x0000000100b87547 */ /* 0x000fea000b800000 */
[----:B------:R-:W1:Y:S01]  /*0070*/  S2UR UR6, SR_CgaCtaId ;  /* 0x00000000000679c3 */ /* 0x000e620000008800 */
[----:B------:R-:W-:Y:S01]  /*0080*/  NOP ;  /* 0x0000000000007918 */ /* 0x000fe20000000000 */
[----:B------:R-:W-:Y:S02]  /*0090*/  UMOV UR4, 0x40 ;  /* 0x0000004000047882 */ /* 0x000fe40000000000 */
[----:B-1----:R-:W-:-:S09]  /*00a0*/  ULEA UR4, UR6, UR4, 0x18 ;  /* 0x0000000406047291 */ /* 0x002fd2000f8ec0ff */
[----:B------:R-:W1:Y:S01]  /*00b0*/  LDS.U8 R0, [UR4] ;  /* 0x00000004ff007984 */ /* 0x000e620008000000 */
[----:B------:R-:W-:Y:S02]  /*00c0*/  UMOV UR4, 0x400 ;  /* 0x0000040000047882 */ /* 0x000fe40000000000 */
[----:B------:R-:W-:Y:S01]  /*00d0*/  ULEA UR4, UR6, UR4, 0x18 ;  /* 0x0000000406047291 */ /* 0x000fe2000f8ec0ff */
[----:B-1----:R-:W-:-:S13]  /*00e0*/  ISETP.NE.AND P0, PT, R0, RZ, PT ;  /* 0x000000ff0000720c */ /* 0x002fda0003f05270 */
[----:B------:R-:W-:Y:S05]  /*00f0*/  @P0 BRA `(.L_x_1) ;  /* 0x00000000007c0947 */ /* 0x000fea0003800000 */
[----:B------:R-:W-:-:S13]  /*0100*/  ELECT P0, URZ, PT ;  /* 0x0000000000ff782f */ /* 0x000fda0003800000 */
[----:B------:R-:W-:Y:S05]  /*0110*/  @!P0 BRA `(.L_x_2) ;  /* 0x0000000000848947 */ /* 0x000fea0003800000 */
[----:B------:R-:W-:Y:S01]  /*0120*/  UMOV UR5, 0x2 ;  /* 0x0000000200057882 */ /* 0x000fe20000000000 */
[----:B------:R-:W-:Y:S02]  /*0130*/  IMAD.MOV.U32 R4, RZ, RZ, 0x1 ;  /* 0x00000001ff047424 */ /* 0x000fe400078e00ff */
[----:B------:R-:W-:Y:S02]  /*0140*/  IMAD.MOV.U32 R5, RZ, RZ, 0x3 ;  /* 0x00000003ff057424 */ /* 0x000fe400078e00ff */
[----:B------:R-:W-:Y:S04]  /*0150*/  DEPBAR.LE SB1, 0x36 ;  /* 0x00009d800000791a */ /* 0x000fe80000000000 */
[----:B------:R-:W1:Y:S02]  /*0160*/  UTCATOMSWS.FIND_AND_SET.ALIGN UP1, UR5, UR5 ;  /* 0x00000005000575e3 */ /* 0x000e640008020800 */
[----:B-1----:R-:W-:-:S04]  /*0170*/  PLOP3.LUT P0, PT, PT, PT, UP1, 0x80, 0x8 ;  /* 0x000000000008781c */ /* 0x002fc80003f0f018 */
[----:B------:R-:W-:-:S04]  /*0180*/  SEL R0, RZ, 0xffffffff, !P0 ;  /* 0xffffffffff007807 */ /* 0x000fc80004000000 */
[----:B------:R-:W-:Y:S01]  /*0190*/  ISETP.NE.AND P0, PT, R0, RZ, PT ;  /* 0x000000ff0000720c */ /* 0x000fe20003f05270 */
[----:B------:R-:W-:-:S12]  /*01a0*/  IMAD.U32 R0, RZ, RZ, UR5 ;  /* 0x00000005ff007e24 */ /* 0x000fd8000f8e00ff */
[----:B------:R-:W-:Y:S05]  /*01b0*/  @P0 BRA `(.L_x_3) ;  /* 0x0000000000240947 */ /* 0x000fea0003800000 */
.L_x_4:
[----:B------:R-:W-:Y:S05]  /*01c0*/  NANOSLEEP 0x64 ;  /* 0x000000640000795d */ /* 0x000fea0003800000 */
[----:B------:R-:W-:-:S05]  /*01d0*/  UMOV UR5, 0x2 ;  /* 0x0000000200057882 */ /* 0x000fca0000000000 */
[----:B------:R-:W-:Y:S04]  /*01e0*/  DEPBAR.LE SB1, 0x36 ;  /* 0x00009d800000791a */ /* 0x000fe80000000000 */
[----:B------:R-:W1:Y:S02]  /*01f0*/  UTCATOMSWS.FIND_AND_SET.ALIGN UP1, UR5, UR5 ;  /* 0x00000005000575e3 */ /* 0x000e640008020800 */
[----:B-1----:R-:W-:-:S04]  /*0200*/  PLOP3.LUT P0, PT, PT, PT, UP1, 0x80, 0x8 ;  /* 0x000000000008781c */ /* 0x002fc80003f0f018 */
[----:B------:R-:W-:-:S04]  /*0210*/  SEL R0, RZ, 0xffffffff, !P0 ;  /* 0xffffffffff007807 */ /* 0x000fc80004000000 */
[----:B------:R-:W-:Y:S01]  /*0220*/  ISETP.NE.AND P0, PT, R0, RZ, PT ;  /* 0x000000ff0000720c */ /* 0x000fe20003f05270 */
[----:B------:R-:W-:-:S12]  /*0230*/  IMAD.U32 R0, RZ, RZ, UR5 ;  /* 0x00000005ff007e24 */ /* 0x000fd8000f8e00ff */
[----:B------:R-:W-:Y:S05]  /*0240*/  @!P0 BRA `(.L_x_4) ;  /* 0xfffffffc00dc8947 */ /* 0x000fea000383ffff */
.L_x_3:
[C---:B------:R-:W-:Y:S01]  /*0250*/  VIADD R3, R0.reuse, 0x10 ;  /* 0x0000001000037836 */ /* 0x040fe20000000000 */
[----:B------:R-:W-:Y:S01]  /*0260*/  UMOV UR5, 0x50 ;  /* 0x0000005000057882 */ /* 0x000fe20000000000 */
[----:B------:R-:W-:Y:S01]  /*0270*/  SHF.L.U32 R2, R5, R0, RZ ;  /* 0x0000000005027219 */ /* 0x000fe200000006ff */
[----:B------:R-:W-:Y:S01]  /*0280*/  ULEA UR5, UR6, UR5, 0x18 ;  /* 0x0000000506057291 */ /* 0x000fe2000f8ec0ff */
[----:B------:R-:W-:Y:S01]  /*0290*/  IMAD.SHL.U32 R0, R0, 0x20, RZ ;  /* 0x0000002000007824 */ /* 0x000fe200078e00ff */
[----:B------:R-:W-:-:S04]  /*02a0*/  SHF.L.U32 R3, R4, R3, RZ ;  /* 0x0000000304037219 */ /* 0x000fc800000006ff */
[----:B------:R-:W-:-:S05]  /*02b0*/  LOP3.LUT R2, R3, R2, RZ, 0xfc, !PT ;  /* 0x0000000203027212 */ /* 0x000fca00078efcff */
[----:B------:R1:W-:Y:S04]  /*02c0*/  ATOMS.OR RZ, [UR5], R2 ;  /* 0x00000002ffff798c */ /* 0x0003e8000b000005 */
[----:B------:R1:W-:Y:S01]  /*02d0*/  STS [UR4], R0 ;  /* 0x00000000ff007988 */ /* 0x0003e20008000804 */
[----:B------:R-:W-:Y:S05]  /*02e0*/  BRA `(.L_x_2) ;  /* 0x0000000000107947 */ /* 0x000fea0003800000 */
.L_x_1:
[----:B------:R-:W-:Y:S01]  /*02f0*/  IMAD.MOV.U32 R0, RZ, RZ, -0x1 ;  /* 0xffffffffff007424 */ /* 0x000fe200078e00ff */
[----:B------:R-:W-:-:S04]  /*0300*/  MOV R2, 0x330 ;  /* 0x0000033000027802 */ /* 0x000fc80000000f00 */
[----:B------:R1:W-:Y:S03]  /*0310*/  STS [UR4], R0 ;  /* 0x00000000ff007988 */ /* 0x0003e60008000804 */
[----:B01----:R-:W-:Y:S05]  /*0320*/  CALL.REL.NOINC `($__internal_1_$__cuda_sm10x_tcgen05_guardrail_trap_phase_invalid_during_alloc) ;  /* 0x0000011000547944 */ /* 0x003fea0003c00000 */
.L_x_2:
[----:B------:R-:W-:Y:S05]  /*0330*/  WARPSYNC.ALL ;  /* 0x0000000000007948 */ /* 0x000fea0003800000 */
[----:B------:R-:W-:Y:S01]  /*0340*/  NOP ;  /* 0x0000000000007918 */ /* 0x000fe20000000000 */
.L_x_0:
[----:B------:R-:W2:Y:S01]  /*0350*/  LDC.64 R100, c[0x0][0x398] ;  /* 0x0000e600ff647b82 */ /* 0x000ea20000000a00 */
[----:B------:R-:W3:Y:S01]  /*0360*/  S2R R5, SR_CTAID.X ;  /* 0x0000000000057919 */ /* 0x000ee20000002500 */
[----:B------:R-:W-:Y:S01]  /*0370*/  UMOV UR9, 0x400 ;  /* 0x0000040000097882 */ /* 0x000fe20000000000 */
[----:B------:R-:W4:Y:S01]  /*0380*/  LDCU UR22, c[0x0][0x3a0] ;  /* 0x00007400ff1677ac */ /* 0x000f220008000800 */
[----:B------:R-:W5:Y:S01]  /*0390*/  S2R R13, SR_TID.X ;  /* 0x00000000000d7919 */ /* 0x000f620000002100 */
[----:B------:R-:W1:Y:S03]  /*03a0*/  LDCU.64 UR12, c[0x0][0x3a8] ;  /* 0x00007500ff0c77ac */ /* 0x000e660008000a00 */
[----:B------:R-:W0:Y:S01]  /*03b0*/  S2UR UR5, SR_CgaCtaId ;  /* 0x00000000000579c3 */ /* 0x000e220000008800 */
[----:B------:R-:W0:Y:S01]  /*03c0*/  LDCU UR14, c[0x0][0x3a4] ;  /* 0x00007480ff0e77ac */ /* 0x000e220008000800 */
[----:B------:R-:W-:Y:S01]  /*03d0*/  UMOV UR7, 0x1 ;  /* 0x0000000100077882 */ /* 0x000fe20000000000 */
[----:B------:R-:W0:Y:S01]  /*03e0*/  LDCU.128 UR16, c[0x0][0x380] ;  /* 0x00007000ff1077ac */ /* 0x000e220008000c00 */
[----:B----4-:R-:W-:Y:S01]  /*03f0*/  UIADD3 UR24, UPT, UPT, UR22, 0x7f, URZ ;  /* 0x0000007f16187890 */ /* 0x010fe2000fffe0ff */
[----:B-12---:R-:W-:Y:S01]  /*0400*/  VIADD R0, R101, 0x3f ;  /* 0x0000003f65007836 */ /* 0x006fe20000000000 */
[----:B------:R-:W-:-:S02]  /*0410*/  IABS R77, R101 ;  /* 0x00000065004d7213 */ /* 0x000fc40000000000 */
[----:B------:R-:W-:Y:S01]  /*0420*/  UISETP.GT.AND UP1, UPT, UR24, 0x7f, UPT ;  /* 0x0000007f1800788c */ /* 0x000fe2000bf24270 */
[----:B------:R-:W-:Y:S01]  /*0430*/  IMAD.U32 R32, RZ, RZ, UR12 ;  /* 0x0000000cff207e24 */ /* 0x000fe2000f8e00ff */
[----:B------:R-:W-:Y:S01]  /*0440*/  SHF.R.S32.HI R3, RZ, 0x1f, R0 ;  /* 0x0000001fff037819 */ /* 0x000fe20000011400 */
[----:B------:R-:W-:Y:S01]  /*0450*/  IMAD.U32 R59, RZ, RZ, UR12 ;  /* 0x0000000cff3b7e24 */ /* 0x000fe2000f8e00ff */
[----:B0-----:R-:W-:Y:S02]  /*0460*/  ULEA UR9, UR5, UR9, 0x18 ;  /* 0x0000000905097291 */ /* 0x001fe4000f8ec0ff */
[----:B------:R-:W-:Y:S01]  /*0470*/  LEA.HI R3, R3, R0, RZ, 0x6 ;  /* 0x0000000003037211 */ /* 0x000fe200078f30ff */
[----:B------:R-:W-:Y:S01]  /*0480*/  BAR.SYNC.DEFER_BLOCKING 0x0 ;  /* 0x0000000000007b1d */ /* 0x000fe20000010000 */
[----:B---3--:R-:W-:Y:S01]  /*0490*/  IABS R8, R5 ;  /* 0x0000000500087213 */ /* 0x008fe20000000000 */
[----:B------:R-:W-:Y:S01]  /*04a0*/  UIADD3 UR6, UPT, UPT, UR9, 0x8000, URZ ;  /* 0x0000800009067890 */ /* 0x000fe2000fffe0ff */
[----:B------:R-:W-:-:S04]  /*04b0*/  SHF.R.S32.HI R4, RZ, 0x6, R3 ;  /* 0x00000006ff047819 */ /* 0x000fc80000011403 */
[-C--:B------:R-:W-:Y:S02]  /*04c0*/  IABS R7, R4.reuse ;  /* 0x0000000400077213 */ /* 0x080fe40000000000 */
[----:B------:R-:W-:Y:S02]  /*04d0*/  IABS R10, R4 ;  /* 0x00000004000a7213 */ /* 0x000fe40000000000 */
[----:B------:R-:W0:Y:S01]  /*04e0*/  I2F.RP R0, R7 ;  /* 0x0000000700007306 */ /* 0x000e220000209400 */
[----:B------:R-:W1:Y:S07]  /*04f0*/  LDS R11, [UR9] ;  /* 0x00000009ff0b7984 */ /* 0x000e6e0008000800 */
[----:B0-----:R-:W0:Y:S02]  /*0500*/  MUFU.RCP R0, R0 ;  /* 0x0000000000007308 */ /* 0x001e240000001000 */
[----:B0-----:R-:W-:-:S02]  /*0510*/  VIADD R2, R0, 0xffffffe ;  /* 0x0ffffffe00027836 */ /* 0x001fc40000000000 */
[----:B------:R-:W-:-:S04]  /*0520*/  IMAD.MOV R0, RZ, RZ, -R10 ;  /* 0x000000ffff007224 */ /* 0x000fc800078e0a0a */
[----:B------:R0:W2:Y:S02]  /*0530*/  F2I.FTZ.U32.TRUNC.NTZ R3, R2 ;  /* 0x0000000200037305 */ /* 0x0000a4000021f000 */
[----:B0-----:R-:W-:Y:S02]  /*0540*/  IMAD.MOV.U32 R2, RZ, RZ, RZ ;  /* 0x000000ffff027224 */ /* 0x001fe400078e00ff */
[----:B--2---:R-:W-:Y:S01]  /*0550*/  IMAD.MOV R6, RZ, RZ, -R3 ;  /* 0x000000ffff067224 */ /* 0x004fe200078e0a03 */
[----:B-1----:R-:W-:-:S03]  /*0560*/  R2UR UR8, R11 ;  /* 0x000000000b0872ca */ /* 0x002fc600000e0000 */
[----:B------:R-:W-:Y:S02]  /*0570*/  IMAD R9, R6, R7, RZ ;  /* 0x0000000706097224 */ /* 0x000fe400078e02ff */
[----:B------:R-:W-:Y:S02]  /*0580*/  IMAD.MOV.U32 R6, RZ, RZ, R8 ;  /* 0x000000ffff067224 */ /* 0x000fe400078e0008 */
[----:B------:R-:W-:-:S06]  /*0590*/  IMAD.HI.U32 R3, R3, R9, R2 ;  /* 0x0000000903037227 */ /* 0x000fcc00078e0002 */
[----:B------:R-:W-:-:S04]  /*05a0*/  IMAD.HI.U32 R3, R3, R6, RZ ;  /* 0x0000000603037227 */ /* 0x000fc800078e00ff */
[----:B------:R-:W-:Y:S01]  /*05b0*/  IMAD R0, R3, R0, R6 ;  /* 0x0000000003007224 */ /* 0x000fe200078e0206 */
[----:B------:R-:W-:Y:S04]  /*05c0*/  BAR.SYNC.DEFER_BLOCKING 0x0 ;  /* 0x0000000000007b1d */ /* 0x000fe80000010000 */
[----:B------:R-:W-:-:S13]  /*05d0*/  ISETP.GT.U32.AND P1, PT, R7, R0, PT ;  /* 0x000000000700720c */ /* 0x000fda0003f24070 */
[----:B------:R-:W-:Y:S02]  /*05e0*/  @!P1 IMAD.IADD R0, R0, 0x1, -R7 ;  /* 0x0000000100009824 */ /* 0x000fe400078e0a07 */
[----:B------:R-:W-:Y:S01]  /*05f0*/  @!P1 VIADD R3, R3, 0x1 ;  /* 0x0000000103039836 */ /* 0x000fe20000000000 */
[----:B------:R-:W-:Y:S02]  /*0600*/  ISETP.NE.AND P1, PT, R4, RZ, PT ;  /* 0x000000ff0400720c */ /* 0x000fe40003f25270 */
[----:B------:R-:W-:Y:S02]  /*0610*/  ISETP.GE.U32.AND P0, PT, R0, R7, PT ;  /* 0x000000070000720c */ /* 0x000fe40003f06070 */
[----:B------:R-:W-:-:S04]  /*0620*/  LOP3.LUT R0, R5, R4, RZ, 0x3c, !PT ;  /* 0x0000000405007212 */ /* 0x000fc800078e3cff */
[----:B------:R-:W-:Y:S01]  /*0630*/  ISETP.GE.AND P2, PT, R0, RZ, PT ;  /* 0x000000ff0000720c */ /* 0x000fe20003f46270 */
[----:B------:R-:W-:-:S06]  /*0640*/  VIADD R0, R100, 0x3f ;  /* 0x0000003f64007836 */ /* 0x000fcc0000000000 */
[----:B------:R-:W-:-:S04]  /*0650*/  @P0 VIADD R3, R3, 0x1 ;  /* 0x0000000103030836 */ /* 0x000fc80000000000 */
[----:B------:R-:W-:Y:S01]  /*0660*/  IMAD.MOV.U32 R10, RZ, RZ, R3 ;  /* 0x000000ffff0a7224 */ /* 0x000fe200078e0003 */
[----:B------:R-:W-:-:S03]  /*0670*/  SHF.R.S32.HI R3, RZ, 0x1f, R0 ;  /* 0x0000001fff037819 */ /* 0x000fc60000011400 */
[----:B------:R-:W-:Y:S01]  /*0680*/  @!P2 IMAD.MOV R10, RZ, RZ, -R10 ;  /* 0x000000ffff0aa224 */ /* 0x000fe200078e0a0a */
[----:B------:R-:W-:Y:S02]  /*0690*/  LEA.HI R3, R3, R0, RZ, 0x6 ;  /* 0x0000000003037211 */ /* 0x000fe400078f30ff */
[----:B------:R-:W-:-:S04]  /*06a0*/  @!P1 LOP3.LUT R10, RZ, R4, RZ, 0x33, !PT ;  /* 0x00000004ff0a9212 */ /* 0x000fc800078e33ff */
[----:B------:R-:W-:Y:S01]  /*06b0*/  LEA.HI.SX32 R3, R3, -R10, 0x1a ;  /* 0x8000000a03037211 */ /* 0x000fe200078fd2ff */
[----:B------:R-:W-:-:S03]  /*06c0*/  IMAD.MOV R6, RZ, RZ, -R10 ;  /* 0x000000ffff067224 */ /* 0x000fc600078e0a0a */
[----:B------:R-:W-:Y:S01]  /*06d0*/  VIMNMX R12, PT, PT, R3, 0x1, PT ;  /* 0x00000001030c7848 */ /* 0x000fe20003fe0100 */
[----:B------:R-:W-:Y:S01]  /*06e0*/  IMAD R9, R4, R6, R5 ;  /* 0x0000000604097224 */ /* 0x000fe200078e0205 */
[----:B------:R-:W-:Y:S02]  /*06f0*/  IABS R6, R100 ;  /* 0x0000006400067213 */ /* 0x000fe40000000000 */
[-C--:B------:R-:W-:Y:S02]  /*0700*/  IABS R8, R12.reuse ;  /* 0x0000000c00087213 */ /* 0x080fe40000000000 */
[----:B------:R-:W-:Y:S02]  /*0710*/  IABS R4, R9 ;  /* 0x0000000900047213 */ /* 0x000fe40000000000 */
[----:B------:R-:W0:Y:S08]  /*0720*/  I2F.RP R0, R8 ;  /* 0x0000000800007306 */ /* 0x000e300000209400 */
[----:B0-----:R-:W0:Y:S02]  /*0730*/  MUFU.RCP R0, R0 ;  /* 0x0000000000007308 */ /* 0x001e240000001000 */
[----:B0-----:R-:W-:Y:S01]  /*0740*/  VIADD R2, R0, 0xffffffe ;  /* 0x0ffffffe00027836 */ /* 0x001fe20000000000 */
[----:B------:R-:W-:-:S05]  /*0750*/  IABS R0, R12 ;  /* 0x0000000c00007213 */ /* 0x000fca0000000000 */
[----:B------:R0:W1:Y:S02]  /*0760*/  F2I.FTZ.U32.TRUNC.NTZ R3, R2 ;  /* 0x0000000200037305 */ /* 0x000064000021f000 */
[----:B0-----:R-:W-:Y:S02]  /*0770*/  IMAD.MOV.U32 R2, RZ, RZ, RZ ;  /* 0x000000ffff027224 */ /* 0x001fe400078e00ff */
[----:B-1----:R-:W-:-:S04]  /*0780*/  IMAD.MOV R7, RZ, RZ, -R3 ;  /* 0x000000ffff077224 */ /* 0x002fc800078e0a03 */
[----:B------:R-:W-:-:S04]  /*0790*/  IMAD R5, R7, R8, RZ ;  /* 0x0000000807057224 */ /* 0x000fc800078e02ff */
[----:B------:R-:W-:Y:S02]  /*07a0*/  IMAD.HI.U32 R2, R3, R5, R2 ;  /* 0x0000000503027227 */ /* 0x000fe400078e0002 */
[----:B------:R-:W0:Y:S02]  /*07b0*/  I2F.RP R5, R77 ;  /* 0x0000004d00057306 */ /* 0x000e240000209400 */
[----:B------:R-:W-:Y:S02]  /*07c0*/  IMAD.MOV.U32 R3, RZ, RZ, R4 ;  /* 0x000000ffff037224 */ /* 0x000fe400078e0004 */
[----:B------:R-:W-:Y:S02]  /*07d0*/  IMAD.MOV R4, RZ, RZ, -R0 ;  /* 0x000000ffff047224 */ /* 0x000fe400078e0a00 */
[----:B------:R-:W-:-:S04]  /*07e0*/  IMAD.HI.U32 R0, R2, R3, RZ ;  /* 0x0000000302007227 */ /* 0x000fc800078e00ff */
[----:B------:R-:W-:Y:S02]  /*07f0*/  IMAD R3, R0, R4, R3 ;  /* 0x0000000400037224 */ /* 0x000fe400078e0203 */
[----:B------:R-:W-:-:S03]  /*0800*/  IMAD.MOV.U32 R2, RZ, RZ, R6 ;  /* 0x000000ffff027224 */ /* 0x000fc600078e0006 */
[----:B------:R-:W-:Y:S01]  /*0810*/  ISETP.GT.U32.AND P1, PT, R8, R3, PT ;  /* 0x000000030800720c */ /* 0x000fe20003f24070 */
[----:B0-----:R-:W0:Y:S08]  /*0820*/  MUFU.RCP R5, R5 ;  /* 0x0000000500057308 */ /* 0x001e300000001000 */
[----:B------:R-:W1:Y:S04]  /*0830*/  I2F.RP R4, R2 ;  /* 0x0000000200047306 */ /* 0x000e680000209400 */
[----:B------:R-:W-:-:S02]  /*0840*/  @!P1 IMAD.IADD R3, R3, 0x1, -R8 ;  /* 0x0000000103039824 */ /* 0x000fc400078e0a08 */
[----:B------:R-:W-:Y:S01]  /*0850*/  @!P1 VIADD R0, R0, 0x1 ;  /* 0x0000000100009836 */ /* 0x000fe20000000000 */
[----:B------:R-:W-:Y:S02]  /*0860*/  ISETP.NE.AND P1, PT, R12, RZ, PT ;  /* 0x000000ff0c00720c */ /* 0x000fe40003f25270 */
[----:B------:R-:W-:Y:S01]  /*0870*/  ISETP.GE.U32.AND P0, PT, R3, R8, PT ;  /* 0x000000080300720c */ /* 0x000fe20003f06070 */
[----:B0-----:R-:W-:Y:S01]  /*0880*/  VIADD R6, R5, 0xffffffe ;  /* 0x0ffffffe05067836 */ /* 0x001fe20000000000 */
[----:B------:R-:W-:Y:S02]  /*0890*/  LOP3.LUT R3, R9, R12, RZ, 0x3c, !PT ;  /* 0x0000000c09037212 */ /* 0x000fe400078e3cff */
[--C-:B-----5:R-:W-:Y:S01]  /*08a0*/  SHF.R.U32.HI R5, RZ, 0x5, R13.reuse ;  /* 0x00000005ff057819 */ /* 0x120fe2000001160d */
[----:B------:R0:W2:Y:S01]  /*08b0*/  F2I.FTZ.U32.TRUNC.NTZ R7, R6 ;  /* 0x0000000600077305 */ /* 0x0000a2000021f000 */
[----:B------:R-:W-:Y:S02]  /*08c0*/  ISETP.GE.AND P2, PT, R3, RZ, PT ;  /* 0x000000ff0300720c */ /* 0x000fe40003f46270 */
[----:B------:R-:W-:-:S02]  /*08d0*/  SHF.R.U32.HI R3, RZ, 0x6, R13 ;  /* 0x00000006ff037819 */ /* 0x000fc4000001160d */
[----:B------:R-:W-:-:S03]  /*08e0*/  R2UR UR11, R5 ;  /* 0x00000000050b72ca */ /* 0x000fc600000e0000 */
[----:B-1----:R-:W1:Y:S01]  /*08f0*/  MUFU.RCP R4, R4 ;  /* 0x0000000400047308 */ /* 0x002e620000001000 */
[----:B------:R-:W-:Y:S01]  /*0900*/  @P0 VIADD R0, R0, 0x1 ;  /* 0x0000000100000836 */ /* 0x000fe20000000000 */
[----:B0-----:R-:W-:Y:S02]  /*0910*/  SGXT.U32 R6, R3, 0x1 ;  /* 0x000000010306781a */ /* 0x001fe40000000000 */
[----:B------:R-:W-:Y:S02]  /*0920*/  PLOP3.LUT P0, PT, PT, PT, UP1, 0x80, 0x8 ;  /* 0x000000000008781c */ /* 0x000fe40003f0f018 */
[----:B------:R-:W-:Y:S01]  /*0930*/  @!P2 IMAD.MOV R0, RZ, RZ, -R0 ;  /* 0x000000ffff00a224 */ /* 0x000fe200078e0a00 */
[----:B------:R-:W-:Y:S01]  /*0940*/  @!P1 LOP3.LUT R0, RZ, R12, RZ, 0x33, !PT ;  /* 0x0000000cff009212 */ /* 0x000fe200078e33ff */
[----:B--2---:R-:W-:Y:S01]  /*0950*/  IMAD.MOV R8, RZ, RZ, -R7 ;  /* 0x000000ffff087224 */ /* 0x004fe200078e0a07 */
[----:B------:R-:W-:Y:S01]  /*0960*/  ISETP.LT.AND P0, PT, R6, UR22, P0 ;  /* 0x0000001606007c0c */ /* 0x000fe20008701270 */
[----:B------:R-:W-:Y:S01]  /*0970*/  IMAD.MOV.U32 R6, RZ, RZ, RZ ;  /* 0x000000ffff067224 */ /* 0x000fe200078e00ff */
[----:B------:R-:W-:Y:S01]  /*0980*/  USHF.L.U32 UR4, UR11, 0x15, URZ ;  /* 0x000000150b047899 */ /* 0x000fe200080006ff */
[----:B------:R-:W-:-:S02]  /*0990*/  IMAD.MOV R3, RZ, RZ, -R0 ;  /* 0x000000ffff037224 */ /* 0x000fc400078e0a00 */
[----:B------:R-:W-:Y:S01]  /*09a0*/  IMAD.SHL.U32 R0, R0, 0x40, RZ ;  /* 0x0000004000007824 */ /* 0x000fe200078e00ff */
[----:B------:R-:W-:Y:S01]  /*09b0*/  ULOP3.LUT UR4, UR4, 0x600000, URZ, 0xc0, !UPT ;  /* 0x0060000004047892 */ /* 0x000fe2000f8ec0ff */
[----:B------:R-:W-:Y:S02]  /*09c0*/  IMAD R87, R8, R77, RZ ;  /* 0x0000004d08577224 */ /* 0x000fe400078e02ff */
[----:B-1----:R-:W-:Y:S01]  /*09d0*/  VIADD R4, R4, 0xffffffe ;  /* 0x0ffffffe04047836 */ /* 0x002fe20000000000 */
[----:B------:R-:W-:Y:S01]  /*09e0*/  IABS R112, R0 ;  /* 0x0000000000707213 */ /* 0x000fe20000000000 */
[----:B------:R-:W-:Y:S01]  /*09f0*/  IMAD R3, R12, R3, R9 ;  /* 0x000000030c037224 */ /* 0x000fe200078e0209 */
[----:B------:R-:W-:Y:S01]  /*0a00*/  UIADD3 UR10, UPT, UPT, UR8, UR4, URZ ;  /* 0x00000004080a7290 */ /* 0x000fe2000fffe0ff */
[----:B------:R0:W1:Y:S01]  /*0a10*/  F2I.FTZ.U32.TRUNC.NTZ R5, R4 ;  /* 0x0000000400057305 */ /* 0x000062000021f000 */
[----:B------:R-:W-:Y:S02]  /*0a20*/  VIADD R83, R0, 0x2 ;  /* 0x0000000200537836 */ /* 0x000fe40000000000 */
[----:B------:R-:W-:Y:S01]  /*0a30*/  IMAD.HI.U32 R87, R7, R87, R6 ;  /* 0x0000005707577227 */ /* 0x000fe200078e0006 */
[----:B------:R-:W-:-:S03]  /*0a40*/  LOP3.LUT R6, R13, 0x3f, RZ, 0xc0, !PT ;  /* 0x0000003f0d067812 */ /* 0x000fc600078ec0ff */
[----:B------:R-:W-:Y:S01]  /*0a50*/  IMAD.IADD R3, R10, 0x1, R3 ;  /* 0x000000010a037824 */ /* 0x000fe200078e0203 */
[----:B------:R-:W-:Y:S01]  /*0a60*/  IABS R10, R83 ;  /* 0x00000053000a7213 */ /* 0x000fe20000000000 */
[----:B------:R-:W-:Y:S02]  /*0a70*/  VIADD R113, R0, 0x4 ;  /* 0x0000000400717836 */ /* 0x000fe40000000000 */
[----:B0-----:R-:W-:Y:S02]  /*0a80*/  IMAD.MOV.U32 R4, RZ, RZ, RZ ;  /* 0x000000ffff047224 */ /* 0x001fe400078e00ff */
[----:B------:R-:W-:-:S04]  /*0a90*/  IMAD.HI.U32 R9, R87, R10, RZ ;  /* 0x0000000a57097227 */ /* 0x000fc800078e00ff */
[----:B------:R-:W-:Y:S02]  /*0aa0*/  IMAD.MOV R9, RZ, RZ, -R9 ;  /* 0x000000ffff097224 */ /* 0x000fe400078e0a09 */
[--C-:B-1----:R-:W-:Y:S02]  /*0ab0*/  IMAD.MOV R11, RZ, RZ, -R5.reuse ;  /* 0x000000ffff0b7224 */ /* 0x102fe400078e0a05 */
[----:B------:R-:W-:Y:S01]  /*0ac0*/  IMAD R115, R77, R9, R10 ;  /* 0x000000094d737224 */ /* 0x000fe200078e020a */
[----:B------:R-:W-:Y:S01]  /*0ad0*/  IABS R10, R113 ;  /* 0x00000071000a7213 */ /* 0x000fe20000000000 */
[----:B------:R-:W-:Y:S02]  /*0ae0*/  IMAD R11, R11, R2, RZ ;  /* 0x000000020b0b7224 */ /* 0x000fe400078e02ff */
[----:B------:R-:W-:Y:S02]  /*0af0*/  VIADD R81, R0, 0x3 ;  /* 0x0000000300517836 */ /* 0x000fe40000000000 */
[----:B------:R-:W-:-:S03]  /*0b00*/  IMAD.HI.U32 R4, R5, R11, R4 ;  /* 0x0000000b05047227 */ /* 0x000fc600078e0004 */
[----:B------:R-:W-:Y:S01]  /*0b10*/  IABS R116, R81 ;  /* 0x0000005100747213 */ /* 0x000fe20000000000 */
[----:B------:R-:W-:-:S04]  /*0b20*/  IMAD.HI.U32 R5, R87, R10, RZ ;  /* 0x0000000a57057227 */ /* 0x000fc800078e00ff */
[C---:B------:R-:W-:Y:S02]  /*0b30*/  VIADD R85, R0.reuse, 0x1 ;  /* 0x0000000100557836 */ /* 0x040fe40000000000 */
[----:B------:R-:W-:Y:S02]  /*0b40*/  IMAD R15, R3, 0x40, R6 ;  /* 0x00000040030f7824 */ /* 0x000fe400078e0206 */
[----:B------:R-:W-:Y:S01]  /*0b50*/  IMAD.MOV R5, RZ, RZ, -R5 ;  /* 0x000000ffff057224 */ /* 0x000fe200078e0a05 */
[----:B------:R-:W-:Y:S01]  /*0b60*/  IABS R114, R85 ;  /* 0x0000005500727213 */ /* 0x000fe20000000000 */
[----:B------:R-:W-:Y:S01]  /*0b70*/  VIADD R160, R0, 0x8 ;  /* 0x0000000800a07836 */ /* 0x000fe20000000000 */
[----:B------:R-:W-:Y:S01]  /*0b80*/  IABS R9, R15 ;  /* 0x0000000f00097213 */ /* 0x000fe20000000000 */
[----:B------:R-:W-:Y:S01]  /*0b90*/  IMAD.HI.U32 R3, R87, R116, RZ ;  /* 0x0000007457037227 */ /* 0x000fe200078e00ff */
[----:B------:R-:W-:Y:S01]  /*0ba0*/  ISETP.GE.AND P2, PT, R15, RZ, PT ;  /* 0x000000ff0f00720c */ /* 0x000fe20003f46270 */
[----:B------:R-:W-:Y:S02]  /*0bb0*/  STL [R1+0x138], R15 ;  /* 0x0001380f01007387 */ /* 0x000fe40000100800 */
[----:B------:R-:W-:Y:S01]  /*0bc0*/  IMAD R117, R77, R5, R10 ;  /* 0x000000054d757224 */ /* 0x000fe200078e020a */
[----:B------:R-:W-:Y:S01]  /*0bd0*/  IABS R10, R160 ;  /* 0x000000a0000a7213 */ /* 0x000fe20000000000 */
[----:B------:R-:W-:-:S02]  /*0be0*/  IMAD.MOV R3, RZ, RZ, -R3 ;  /* 0x000000ffff037224 */ /* 0x000fc400078e0a03 */
[C---:B------:R-:W-:Y:S02]  /*0bf0*/  VIADD R161, R0.reuse, 0x9 ;  /* 0x0000000900a17836 */ /* 0x040fe40000000000 */
[----:B------:R-:W-:Y:S02]  /*0c00*/  VIADD R159, R0, 0x7 ;  /* 0x00000007009f7836 */ /* 0x000fe40000000000 */
[----:B------:R-:W-:Y:S01]  /*0c10*/  IMAD.HI.U32 R8, R87, R114, RZ ;  /* 0x0000007257087227 */ /* 0x000fe200078e00ff */
[----:B------:R-:W-:Y:S02]  /*0c20*/  IABS R122, R161 ;  /* 0x000000a1007a7213 */ /* 0x000fe40000000000 */
[----:B------:R-:W-:Y:S01]  /*0c30*/  IABS R120, R159 ;  /* 0x0000009f00787213 */ /* 0x000fe20000000000 */
[----:B------:R-:W-:Y:S02]  /*0c40*/  IMAD R116, R77, R3, R116 ;  /* 0x000000034d747224 */ /* 0x000fe400078e0274 */
[----:B------:R-:W-:-:S04]  /*0c50*/  IMAD.HI.U32 R3, R87, R10, RZ ;  /* 0x0000000a57037227 */ /* 0x000fc800078e00ff */
[----:B------:R-:W-:Y:S02]  /*0c60*/  IMAD.MOV R8, RZ, RZ, -R8 ;  /* 0x000000ffff087224 */ /* 0x000fe400078e0a08 */
[----:B------:R-:W-:Y:S02]  /*0c70*/  IMAD.MOV R3, RZ, RZ, -R3 ;  /* 0x000000ffff037224 */ /* 0x000fe400078e0a03 */
[C---:B------:R-:W-:Y:S02]  /*0c80*/  VIADD R166, R0.reuse, 0xe ;  /* 0x0000000e00a67836 */ /* 0x040fe40000000000 */
[----:B------:R-:W-:Y:S02]  /*0c90*/  IMAD R114, R77, R8, R114 ;  /* 0x000000084d727224 */ /* 0x000fe400078e0272 */
[----:B------:R-:W-:Y:S02]  /*0ca0*/  VIADD R164, R0, 0xc ;  /* 0x0000000c00a47836 */ /* 0x000fe40000000000 */
[----:B------:R-:W-:-:S03]  /*0cb0*/  IMAD.HI.U32 R5, R87, R122, RZ ;  /* 0x0000007a57057227 */ /* 0x000fc600078e00ff */
[----:B------:R-:W-:Y:S01]  /*0cc0*/  IABS R14, R164 ;  /* 0x000000a4000e7213 */ /* 0x000fe20000000000 */
[----:B------:R-:W-:-:S04]  /*0cd0*/  IMAD.HI.U32 R8, R87, R120, RZ ;  /* 0x0000007857087227 */ /* 0x000fc800078e00ff */
[C---:B------:R-:W-:Y:S01]  /*0ce0*/  IMAD R121, R77.reuse, R3, R10 ;  /* 0x000000034d797224 */ /* 0x040fe200078e020a */
[----:B------:R-:W-:Y:S01]  /*0cf0*/  IABS R10, R166 ;  /* 0x000000a6000a7213 */ /* 0x000fe20000000000 */
[----:B------:R-:W-:Y:S02]  /*0d00*/  IMAD.MOV R5, RZ, RZ, -R5 ;  /* 0x000000ffff057224 */ /* 0x000fe400078e0a05 */
[C---:B------:R-:W-:Y:S02]  /*0d10*/  VIADD R165, R0.reuse, 0xd ;  /* 0x0000000d00a57836 */ /* 0x040fe40000000000 */
[----:B------:R-:W-:Y:S02]  /*0d20*/  IMAD.MOV R8, RZ, RZ, -R8 ;  /* 0x000000ffff087224 */ /* 0x000fe400078e0a08 */
[----:B------:R-:W-:Y:S01]  /*0d30*/  VIADD R158, R0, 0x6 ;  /* 0x00000006009e7836 */ /* 0x000fe20000000000 */
[----:B------:R-:W-:Y:S01]  /*0d40*/  IABS R126, R165 ;  /* 0x000000a5007e7213 */ /* 0x000fe20000000000 */
[----:B------:R-:W-:-:S02]  /*0d50*/  IMAD R122, R77, R5, R122 ;  /* 0x000000054d7a7224 */ /* 0x000fc400078e027a */
[----:B------:R-:W-:Y:S01]  /*0d60*/  IMAD.HI.U32 R7, R87, R112, RZ ;  /* 0x0000007057077227 */ /* 0x000fe200078e00ff */
[----:B------:R-:W-:-:S03]  /*0d70*/  IABS R12, R158 ;  /* 0x0000009e000c7213 */ /* 0x000fc60000000000 */
[----:B------:R-:W-:Y:S02]  /*0d80*/  IMAD R120, R77, R8, R120 ;  /* 0x000000084d787224 */ /* 0x000fe400078e0278 */
[----:B------:R-:W-:Y:S02]  /*0d90*/  VIADD R175, R0, 0x11 ;  /* 0x0000001100af7836 */ /* 0x000fe40000000000 */
[----:B------:R-:W-:-:S03]  /*0da0*/  IMAD.HI.U32 R5, R87, R10, RZ ;  /* 0x0000000a57057227 */ /* 0x000fc600078e00ff */
[----:B------:R-:W-:Y:S01]  /*0db0*/  IABS R130, R175 ;  /* 0x000000af00827213 */ /* 0x000fe20000000000 */
[----:B------:R-:W-:-:S04]  /*0dc0*/  IMAD.HI.U32 R8, R87, R14, RZ ;  /* 0x0000000e57087227 */ /* 0x000fc800078e00ff */
[----:B------:R-:W-:Y:S02]  /*0dd0*/  IMAD.MOV R7, RZ, RZ, -R7 ;  /* 0x000000ffff077224 */ /* 0x000fe400078e0a07 */
[C---:B------:R-:W-:Y:S02]  /*0de0*/  VIADD R157, R0.reuse, 0x5 ;  /* 0x00000005009d7836 */ /* 0x040fe40000000000 */
[----:B------:R-:W-:Y:S02]  /*0df0*/  IMAD.MOV R5, RZ, RZ, -R5 ;  /* 0x000000ffff057224 */ /* 0x000fe400078e0a05 */
[----:B------:R-:W-:Y:S01]  /*0e00*/  VIADD R186, R0, 0x12 ;  /* 0x0000001200ba7836 */ /* 0x000fe20000000000 */
[----:B------:R-:W-:Y:S01]  /*0e10*/  IABS R118, R157 ;  /* 0x0000009d00767213 */ /* 0x000fe20000000000 */
[----:B------:R-:W-:Y:S02]  /*0e20*/  IMAD.MOV R8, RZ, RZ, -R8 ;  /* 0x000000ffff087224 */ /* 0x000fe400078e0a08 */
[----:B------:R-:W-:-:S04]  /*0e30*/  IMAD.HI.U32 R3, R87, R126, RZ ;  /* 0x0000007e57037227 */ /* 0x000fc800078e00ff */
[C---:B------:R-:W-:Y:S02]  /*0e40*/  IMAD R112, R77.reuse, R7, R112 ;  /* 0x000000074d707224 */ /* 0x040fe400078e0270 */
[----:B------:R-:W-:Y:S01]  /*0e50*/  IMAD R127, R77, R5, R10 ;  /* 0x000000054d7f7224 */ /* 0x000fe200078e020a */
[----:B------:R-:W-:Y:S01]  /*0e60*/  IABS R10, R186 ;  /* 0x000000ba000a7213 */ /* 0x000fe20000000000 */
[----:B------:R-:W-:-:S04]  /*0e70*/  IMAD.HI.U32 R7, R87, R12, RZ ;  /* 0x0000000c57077227 */ /* 0x000fc800078e00ff */
[----:B------:R-:W-:Y:S02]  /*0e80*/  IMAD R125, R77, R8, R14 ;  /* 0x000000084d7d7224 */ /* 0x000fe400078e020e */
[----:B------:R-:W-:Y:S02]  /*0e90*/  IMAD.MOV R3, RZ, RZ, -R3 ;  /* 0x000000ffff037224 */ /* 0x000fe400078e0a03 */
[----:B------:R-:W-:Y:S02]  /*0ea0*/  VIADD R198, R0, 0x16 ;  /* 0x0000001600c67836 */ /* 0x000fe40000000000 */
[----:B------:R-:W-:-:S03]  /*0eb0*/  IMAD.HI.U32 R8, R87, R130, RZ ;  /* 0x0000008257087227 */ /* 0x000fc600078e00ff */
[----:B------:R-:W-:Y:S01]  /*0ec0*/  IABS R14, R198 ;  /* 0x000000c6000e7213 */ /* 0x000fe20000000000 */
[----:B------:R-:W-:Y:S02]  /*0ed0*/  IMAD.MOV R7, RZ, RZ, -R7 ;  /* 0x000000ffff077224 */ /* 0x000fe400078e0a07 */
[----:B------:R-:W-:Y:S02]  /*0ee0*/  VIADD R162, R0, 0xa ;  /* 0x0000000a00a27836 */ /* 0x000fe40000000000 */
[----:B------:R-:W-:Y:S02]  /*0ef0*/  IMAD R126, R77, R3, R126 ;  /* 0x000000034d7e7224 */ /* 0x000fe400078e027e */
[----:B------:R-:W-:-:S04]  /*0f00*/  IMAD.HI.U32 R6, R87, R118, RZ ;  /* 0x0000007657067227 */ /* 0x000fc800078e00ff */
[----:B------:R-:W-:Y:S02]  /*0f10*/  IMAD.MOV R8, RZ, RZ, -R8 ;  /* 0x000000ffff087224 */ /* 0x000fe400078e0a08 */
[----:B------:R-:W-:-:S04]  /*0f20*/  IMAD.HI.U32 R3, R87, R10, RZ ;  /* 0x0000000a57037227 */ /* 0x000fc800078e00ff */
[C---:B------:R-:W-:Y:S01]  /*0f30*/  IMAD R119, R77.reuse, R7, R12 ;  /* 0x000000074d777224 */ /* 0x040fe200078e020c */
[----:B------:R-:W-:Y:S01]  /*0f40*/  IABS R12, R162 ;  /* 0x000000a2000c7213 */ /* 0x000fe20000000000 */
[----:B------:R-:W-:Y:S02]  /*0f50*/  IMAD.MOV R6, RZ, RZ, -R6 ;  /* 0x000000ffff067224 */ /* 0x000fe400078e0a06 */
[C---:B------:R-:W-:Y:S02]  /*0f60*/  VIADD R163, R0.reuse, 0xb ;  /* 0x0000000b00a37836 */ /* 0x040fe40000000000 */
[----:B------:R-:W-:Y:S02]  /*0f70*/  IMAD R130, R77, R8, R130 ;  /* 0x000000084d827224 */ /* 0x000fe400078e0282 */
[----:B------:R-:W-:Y:S01]  /*0f80*/  IMAD.MOV R3, RZ, RZ, -R3 ;  /* 0x000000ffff037224 */ /* 0x000fe200078e0a03 */
[----:B------:R-:W-:Y:S01]  /*0f90*/  IABS R124, R163 ;  /* 0x000000a3007c7213 */ /* 0x000fe20000000000 */
[----:B------:R-:W-:-:S02]  /*0fa0*/  VIADD R209, R0, 0x17 ;  /* 0x0000001700d17836 */ /* 0x000fc40000000000 */
[----:B------:R-:W-:Y:S02]  /*0fb0*/  VIADD R219, R0, 0x1b ;  /* 0x0000001b00db7836 */ /* 0x000fe40000000000 */
[----:B------:R-:W-:-:S03]  /*0fc0*/  IMAD.HI.U32 R8, R87, R14, RZ ;  /* 0x0000000e57087227 */ /* 0x000fc600078e00ff */
[----:B------:R-:W-:Y:S01]  /*0fd0*/  IABS R92, R219 ;  /* 0x000000db005c7213 */ /* 0x000fe20000000000 */
[C---:B------:R-:W-:Y:S02]  /*0fe0*/  IMAD R118, R77.reuse, R6, R118 ;  /* 0x000000064d767224 */ /* 0x040fe400078e0276 */
[----:B------:R-:W-:Y:S01]  /*0ff0*/  IMAD R131, R77, R3, R10 ;  /* 0x000000034d837224 */ /* 0x000fe200078e020a */
[----:B------:R-:W-:Y:S01]  /*1000*/  IABS R10, R209 ;  /* 0x000000d1000a7213 */ /* 0x000fe20000000000 */
        /* <DEDUP_REMOVED lines=9> */
[----:B------:R-:W-:-:S04]  /*10a0*/  IMAD.HI.U32 R8, R87, R92, RZ ;  /* 0x0000005c57087227 */ /* 0x000fc800078e00ff */
[----:B------:R-:W-:Y:S01]  /*10b0*/  IMAD R123, R77, R6, R12 ;  /* 0x000000064d7b7224 */ /* 0x000fe200078e020c */
[----:B------:R-:W-:Y:S01]  /*10c0*/  IABS R12, R172 ;  /* 0x000000ac000c7213 */ /* 0x000fe20000000000 */
[----:B------:R-:W-:Y:S02]  /*10d0*/  IMAD.MOV R7, RZ, RZ, -R7 ;  /* 0x000000ffff077224 */ /* 0x000fe400078e0a07 */
[C---:B------:R-:W-:Y:S02]  /*10e0*/  VIADD R167, R0.reuse, 0xf ;  /* 0x0000000f00a77836 */ /* 0x040fe40000000000 */
[----:B------:R-:W-:Y:S02]  /*10f0*/  IMAD.MOV R3, RZ, RZ, -R3 ;  /* 0x000000ffff037224 */ /* 0x000fe400078e0a03 */
[----:B------:R-:W-:Y:S01]  /*1100*/  IMAD.MOV R8, RZ, RZ, -R8 ;  /* 0x000000ffff087224 */ /* 0x000fe200078e0a08 */
[----:B------:R-:W-:Y:S01]  /*1110*/  IABS R128, R167 ;  /* 0x000000a700807213 */ /* 0x000fe20000000000 */
[----:B------:R-:W-:-:S02]  /*1120*/  VIADD R220, R0, 0x1c ;  /* 0x0000001c00dc7836 */ /* 0x000fc40000000000 */
[C---:B------:R-:W-:Y:S02]  /*1130*/  IMAD R124, R77.reuse, R7, R124 ;  /* 0x000000074d7c7224 */ /* 0x040fe400078e027c */
[C---:B------:R-:W-:Y:S01]  /*1140*/  IMAD R89, R77.reuse, R3, R10 ;  /* 0x000000034d597224 */ /* 0x040fe200078e020a */
[----:B------:R-:W-:Y:S01]  /*1150*/  IABS R10, R220 ;  /* 0x000000dc000a7213 */ /* 0x000fe20000000000 */
        /* <DEDUP_REMOVED lines=8> */
[----:B------:R-:W-:Y:S02]  /*11e0*/  VIADD R227, R0, 0x21 ;  /* 0x0000002100e37836 */ /* 0x000fe40000000000 */
[----:B------:R-:W-:-:S03]  /*11f0*/  IMAD.HI.U32 R6, R87, R128, RZ ;  /* 0x0000008057067227 */ /* 0x000fc600078e00ff */
[----:B------:R-:W-:Y:S01]  /*1200*/  IABS R94, R227 ;  /* 0x000000e3005e7213 */ /* 0x000fe20000000000 */
[----:B------:R-:W-:-:S04]  /*1210*/  IMAD.HI.U32 R3, R87, R10, RZ ;  /* 0x0000000a57037227 */ /* 0x000fc800078e00ff */
[C---:B------:R-:W-:Y:S01]  /*1220*/  IMAD R129, R77.reuse, R7, R12 ;  /* 0x000000074d817224 */ /* 0x040fe200078e020c */
[----:B------:R-:W-:Y:S01]  /*1230*/  IABS R12, R192 ;  /* 0x000000c0000c7213 */ /* 0x000fe20000000000 */
[----:B------:R-:W-:Y:S02]  /*1240*/  IMAD R151, R77, R8, R14 ;  /* 0x000000084d977224 */ /* 0x000fe400078e020e */
[----:B------:R-:W-:Y:S02]  /*1250*/  IMAD.MOV R6, RZ, RZ, -R6 ;  /* 0x000000ffff067224 */ /* 0x000fe400078e0a06 */
[----:B------:R-:W-:Y:S02]  /*1260*/  IMAD.MOV R3, RZ, RZ, -R3 ;  /* 0x000000ffff037224 */ /* 0x000fe400078e0a03 */
[----:B------:R-:W-:-:S04]  /*1270*/  IMAD.HI.U32 R8, R87, R150, RZ ;  /* 0x0000009657087227 */ /* 0x000fc800078e00ff */
[C---:B------:R-:W-:Y:S02]  /*1280*/  IMAD R128, R77.reuse, R6, R128 ;  /* 0x000000064d807224 */ /* 0x040fe400078e0280 */
[----:B------:R-:W-:Y:S02]  /*1290*/  IMAD R153, R77, R3, R10 ;  /* 0x000000034d997224 */ /* 0x000fe400078e020a */
[----:B------:R-:W-:Y:S02]  /*12a0*/  IMAD.MOV R8, RZ, RZ, -R8 ;  /* 0x000000ffff087224 */ /* 0x000fe400078e0a08 */
[C---:B------:R-:W-:Y:S02]  /*12b0*/  VIADD R231, R0.reuse, 0x26 ;  /* 0x0000002600e77836 */ /* 0x040fe40000000000 */
        /* <DEDUP_REMOVED lines=9> */
[C---:B------:R-:W-:Y:S02]  /*1350*/  VIADD R197, R0.reuse, 0x15 ;  /* 0x0000001500c57836 */ /* 0x040fe40000000000 */
[C---:B------:R-:W-:Y:S01]  /*1360*/  IMAD R133, R77.reuse, R6, R12 ;  /* 0x000000064d857224 */ /* 0x040fe200078e020c */
[----:B------:R-:W-:Y:S01]  /*1370*/  IABS R12, R211 ;  /* 0x000000d3000c7213 */ /* 0x000fe20000000000 */
[----:B------:R-:W-:Y:S01]  /*1380*/  IMAD R94, R77, R3, R94 ;  /* 0x000000034d5e7224 */ /* 0x000fe200078e025e */
[----:B------:R-:W-:Y:S01]  /*1390*/  IABS R134, R197 ;  /* 0x000000c500867213 */ /* 0x000fe20000000000 */
[----:B------:R-:W-:-:S02]  /*13a0*/  VIADD R210, R0, 0x18 ;  /* 0x0000001800d27836 */ /* 0x000fc40000000000 */
[----:B------:R-:W-:-:S03]  /*13b0*/  IMAD.HI.U32 R3, R87, R8, RZ ;  /* 0x0000000857037227 */ /* 0x000fc600078e00ff */
[----:B------:R-:W-:Y:S01]  /*13c0*/  IABS R90, R210 ;  /* 0x000000d2005a7213 */ /* 0x000fe20000000000 */
[----:B------:R-:W-:-:S04]  /*13d0*/  IMAD.HI.U32 R5, R87, R132, RZ ;  /* 0x0000008457057227 */ /* 0x000fc800078e00ff */
[----:B------:R-:W-:-:S04]  /*13e0*/  IMAD.HI.U32 R4, R4, R9, RZ ;  /* 0x0000000904047227 */ /* 0x000fc800078e00ff */
[----:B------:R-:W-:Y:S02]  /*13f0*/  IMAD.MOV R3, RZ, RZ, -R3 ;  /* 0x000000ffff037224 */ /* 0x000fe400078e0a03 */
[----:B------:R-:W-:Y:S02]  /*1400*/  IMAD.MOV R5, RZ, RZ, -R5 ;  /* 0x000000ffff057224 */ /* 0x000fe400078e0a05 */
[----:B------:R-:W-:-:S04]  /*1410*/  IMAD.HI.U32 R6, R87, R12, RZ ;  /* 0x0000000c57067227 */ /* 0x000fc800078e00ff */
[----:B------:R-:W-:Y:S02]  /*1420*/  IMAD.MOV R4, RZ, RZ, -R4 ;  /* 0x000000ffff047224 */ /* 0x000fe400078e0a04 */
[----:B------:R-:W-:Y:S02]  /*1430*/  VIADD R217, R0, 0x1a ;  /* 0x0000001a00d97836 */ /* 0x000fe40000000000 */
[----:B------:R-:W-:Y:S02]  /*1440*/  IMAD R95, R77, R3, R8 ;  /* 0x000000034d5f7224 */ /* 0x000fe400078e0208 */
[----:B------:R-:W-:Y:S01]  /*1450*/  IMAD.HI.U32 R7, R87, R134, RZ ;  /* 0x0000008657077227 */ /* 0x000fe200078e00ff */
[----:B------:R-:W-:-:S03]  /*1460*/  IABS R156, R217 ;  /* 0x000000d9009c7213 */ /* 0x000fc60000000000 */
[----:B------:R-:W-:Y:S02]  /*1470*/  IMAD R132, R77, R5, R132 ;  /* 0x000000054d847224 */ /* 0x000fe400078e0284 */
[----:B------:R-:W-:Y:S02]  /*1480*/  IMAD.MOV R6, RZ, RZ, -R6 ;  /* 0x000000ffff067224 */ /* 0x000fe400078e0a06 */
[----:B------:R-:W-:Y:S02]  /*1490*/  VIADD R222, R0, 0x1d ;  /* 0x0000001d00de7836 */ /* 0x000fe40000000000 */
[----:B------:R-:W-:Y:S02]  /*14a0*/  IMAD R3, R2, R4, R9 ;  /* 0x0000000402037224 */ /* 0x000fe400078e0209 */
[----:B------:R-:W-:-:S03]  /*14b0*/  IMAD.HI.U32 R5, R87, R90, RZ ;  /* 0x0000005a57057227 */ /* 0x000fc600078e00ff */
[----:B------:R-:W-:Y:S01]  /*14c0*/  ISETP.GT.U32.AND P1, PT, R2, R3, PT ;  /* 0x000000030200720c */ /* 0x000fe20003f24070 */
[----:B------:R-:W-:Y:S02]  /*14d0*/  IMAD.MOV R7, RZ, RZ, -R7 ;  /* 0x000000ffff077224 */ /* 0x000fe400078e0a07 */
[C---:B------:R-:W-:Y:S01]  /*14e0*/  IMAD R155, R77.reuse, R6, R12 ;  /* 0x000000064d9b7224 */ /* 0x040fe200078e020c */
[----:B------:R-:W-:Y:S01]  /*14f0*/  IABS R12, R222 ;  /* 0x000000de000c7213 */ /* 0x000fe20000000000 */
[----:B------:R-:W-:Y:S02]  /*1500*/  IMAD.MOV R5, RZ, RZ, -R5 ;  /* 0x000000ffff057224 */ /* 0x000fe400078e0a05 */
[----:B------:R-:W-:Y:S02]  /*1510*/  IMAD R134, R77, R7, R134 ;  /* 0x000000074d867224 */ /* 0x000fe400078e0286 */
[----:B------:R-:W-:Y:S02]  /*1520*/  VIADD R224, R0, 0x1f ;  /* 0x0000001f00e07836 */ /* 0x000fe40000000000 */
[----:B------:R-:W-:-:S03]  /*1530*/  IMAD.HI.U32 R7, R87, R156, RZ ;  /* 0x0000009c57077227 */ /* 0x000fc600078e00ff */
[----:B------:R-:W-:Y:S01]  /*1540*/  IABS R152, R224 ;  /* 0x000000e000987213 */ /* 0x000fe20000000000 */
[----:B------:R-:W-:Y:S02]  /*1550*/  IMAD R90, R77, R5, R90 ;  /* 0x000000054d5a7224 */ /* 0x000fe400078e025a */
[----:B------:R-:W-:Y:S02]  /*1560*/  VIADD R226, R0, 0x22 ;  /* 0x0000002200e27836 */ /* 0x000fe40000000000 */
[----:B------:R-:W-:-:S03]  /*1570*/  IMAD.HI.U32 R5, R87, R12, RZ ;  /* 0x0000000c57057227 */ /* 0x000fc600078e00ff */
[----:B------:R-:W-:Y:S01]  /*1580*/  IABS R10, R226 ;  /* 0x000000e2000a7213 */ /* 0x000fe20000000000 */
[C---:B------:R-:W-:Y:S02]  /*1590*/  VIADD R221, R0.reuse, 0x1e ;  /* 0x0000001e00dd7836 */ /* 0x040fe40000000000 */
[----:B------:R-:W-:Y:S02]  /*15a0*/  IMAD.MOV R7, RZ, RZ, -R7 ;  /* 0x000000ffff077224 */ /* 0x000fe400078e0a07 */
[----:B------:R-:W-:Y:S01]  /*15b0*/  IMAD.MOV R5, RZ, RZ, -R5 ;  /* 0x000000ffff057224 */ /* 0x000fe200078e0a05 */
[----:B------:R-:W-:Y:S01]  /*15c0*/  IABS R154, R221 ;  /* 0x000000dd009a7213 */ /* 0x000fe20000000000 */
[----:B------:R-:W-:Y:S02]  /*15d0*/  IMAD R156, R77, R7, R156 ;  /* 0x000000074d9c7224 */ /* 0x000fe400078e029c */
[----:B------:R-:W-:Y:S02]  /*15e0*/  VIADD R230, R0, 0x24 ;  /* 0x0000002400e67836 */ /* 0x000fe40000000000 */
[----:B------:R-:W-:-:S04]  /*15f0*/  IMAD.HI.U32 R7, R87, R152, RZ ;  /* 0x0000009857077227 */ /* 0x000fc800078e00ff */
[----:B------:R-:W-:Y:S01]  /*1600*/  IMAD R91, R77, R5, R12 ;  /* 0x000000054d5b7224 */ /* 0x000fe200078e020c */
[----:B------:R-:W-:Y:S01]  /*1610*/  IABS R12, R230 ;  /* 0x000000e6000c7213 */ /* 0x000fe20000000000 */
[----:B------:R-:W-:Y:S02]  /*1620*/  @!P1 IMAD.IADD R3, R3, 0x1, -R2 ;  /* 0x0000000103039824 */ /* 0x000fe400078e0a02 */
[----:B------:R-:W-:-:S03]  /*1630*/  IMAD.HI.U32 R5, R87, R10, RZ ;  /* 0x0000000a57057227 */ /* 0x000fc600078e00ff */
[----:B------:R-:W-:Y:S01]  /*1640*/  ISETP.GT.U32.AND P1, PT, R2, R3, PT ;  /* 0x000000030200720c */ /* 0x000fe20003f24070 */
[C---:B------:R-:W-:Y:S02]  /*1650*/  VIADD R229, R0.reuse, 0x23 ;  /* 0x0000002300e57836 */ /* 0x040fe40000000000 */
[----:B------:R-:W-:Y:S02]  /*1660*/  VIADD R240, R0, 0x2e ;  /* 0x0000002e00f07836 */ /* 0x000fe40000000000 */
[----:B------:R-:W-:Y:S01]  /*1670*/  IMAD.HI.U32 R6, R87, R154, RZ ;  /* 0x0000009a57067227 */ /* 0x000fe200078e00ff */
[----:B------:R-:W-:Y:S02]  /*1680*/  IABS R96, R229 ;  /* 0x000000e500607213 */ /* 0x000fe40000000000 */
[----:B------:R-:W-:Y:S01]  /*1690*/  IABS R144, R240 ;  /* 0x000000f000907213 */ /* 0x000fe20000000000 */
[----:B------:R-:W-:Y:S02]  /*16a0*/  IMAD.MOV R7, RZ, RZ, -R7 ;  /* 0x000000ffff077224 */ /* 0x000fe400078e0a07 */
[----:B------:R-:W-:-:S02]  /*16b0*/  IMAD.MOV R5, RZ, RZ, -R5 ;  /* 0x000000ffff057224 */ /* 0x000fc400078e0a05 */
[C---:B------:R-:W-:Y:S02]  /*16c0*/  VIADD R234, R0.reuse, 0x27 ;  /* 0x0000002700ea7836 */ /* 0x040fe40000000000 */
[----:B------:R-:W-:Y:S02]  /*16d0*/  IMAD.MOV R6, RZ, RZ, -R6 ;  /* 0x000000ffff067224 */ /* 0x000fe400078e0a06 */
[----:B------:R-:W-:Y:S02]  /*16e0*/  IMAD R152, R77, R7, R152 ;  /* 0x000000074d987224 */ /* 0x000fe400078e0298 */
[----:B------:R-:W-:Y:S02]  /*16f0*/  VIADD R236, R0, 0x2a ;  /* 0x0000002a00ec7836 */ /* 0x000fe40000000000 */
[----:B------:R-:W-:-:S03]  /*1700*/  IMAD.HI.U32 R7, R87, R12, RZ ;  /* 0x0000000c57077227 */ /* 0x000fc600078e00ff */
[----:B------:R-:W-:Y:S01]  /*1710*/  IABS R148, R236 ;  /* 0x000000ec00947213 */ /* 0x000fe20000000000 */
[C---:B------:R-:W-:Y:S01]  /*1720*/  IMAD R93, R77.reuse, R5, R10 ;  /* 0x000000054d5d7224 */ /* 0x040fe200078e020a */
[----:B------:R-:W-:Y:S01]  /*1730*/  IABS R10, R234 ;  /* 0x000000ea000a7213 */ /* 0x000fe20000000000 */
[----:B------:R-:W-:Y:S02]  /*1740*/  IMAD R154, R77, R6, R154 ;  /* 0x000000064d9a7224 */ /* 0x000fe400078e029a */
[----:B------:R-:W-:Y:S02]  /*1750*/  VIADD R235, R0, 0x28 ;  /* 0x0000002800eb7836 */ /* 0x000fe40000000000 */
[----:B------:R-:W-:-:S03]  /*1760*/  IMAD.HI.U32 R6, R87, R96, RZ ;  /* 0x0000006057067227 */ /* 0x000fc600078e00ff */
[----:B------:R-:W-:Y:S01]  /*1770*/  IABS R98, R235 ;  /* 0x000000eb00627213 */ /* 0x000fe20000000000 */
[----:B------:R-:W-:Y:S02]  /*1780*/  IMAD.MOV R7, RZ, RZ, -R7 ;  /* 0x000000ffff077224 */ /* 0x000fe400078e0a07 */
[----:B------:R-:W-:Y:S02]  /*1790*/  VIADD R237, R0, 0x29 ;  /* 0x0000002900ed7836 */ /* 0x000fe40000000000 */
[----:B------:R-:W-:-:S04]  /*17a0*/  IMAD.HI.U32 R8, R87, R144, RZ ;  /* 0x0000009057087227 */ /* 0x000fc800078e00ff */
[----:B------:R-:W-:Y:S02]  /*17b0*/  VIADD R238, R0, 0x2b ;  /* 0x0000002b00ee7836 */ /* 0x000fe40000000000 */
[----:B------:R-:W-:-:S03]  /*17c0*/  IMAD.HI.U32 R5, R87, R10, RZ ;  /* 0x0000000a57057227 */ /* 0x000fc600078e00ff */
[----:B------:R-:W-:Y:S01]  /*17d0*/  IABS R146, R238 ;  /* 0x000000ee00927213 */ /* 0x000fe20000000000 */
[----:B------:R-:W-:Y:S02]  /*17e0*/  IMAD.MOV R6, RZ, RZ, -R6 ;  /* 0x000000ffff067224 */ /* 0x000fe400078e0a06 */
[----:B------:R-:W-:Y:S01]  /*17f0*/  IMAD R149, R77, R7, R12 ;  /* 0x000000074d957224 */ /* 0x000fe200078e020c */
[----:B------:R-:W-:Y:S01]  /*1800*/  IABS R12, R237 ;  /* 0x000000ed000c7213 */ /* 0x000fe20000000000 */
[----:B------:R-:W-:Y:S02]  /*1810*/  IMAD.MOV R8, RZ, RZ, -R8 ;  /* 0x000000ffff087224 */ /* 0x000fe400078e0a08 */
[----:B------:R-:W-:Y:S02]  /*1820*/  VIADD R243, R0, 0x30 ;  /* 0x0000003000f37836 */ /* 0x000fe40000000000 */
[----:B------:R-:W-:-:S04]  /*1830*/  IMAD.HI.U32 R4, R87, R148, RZ ;  /* 0x0000009457047227 */ /* 0x000fc800078e00ff */
[----:B------:R-:W-:Y:S01]  /*1840*/  @!P1 IMAD.IADD R3, R3, 0x1, -R2 ;  /* 0x0000000103039824 */ /* 0x000fe200078e0a02 */
[----:B------:R-:W-:Y:S01]  /*1850*/  ISETP.NE.AND P1, PT, R100, RZ, PT ;  /* 0x000000ff6400720c */ /* 0x000fe20003f25270 */
[----:B------:R-:W-:Y:S02]  /*1860*/  IMAD.MOV R5, RZ, RZ, -R5 ;  /* 0x000000ffff057224 */ /* 0x000fe400078e0a05 */
[C---:B------:R-:W-:Y:S02]  /*1870*/  IMAD R96, R77.reuse, R6, R96 ;  /* 0x000000064d607224 */ /* 0x040fe400078e0260 */
[----:B------:R-:W-:Y:S02]  /*1880*/  VIADD R239, R0, 0x2c ;  /* 0x0000002c00ef7836 */ /* 0x000fe40000000000 */
[----:B------:R-:W-:Y:S01]  /*1890*/  IMAD R144, R77, R8, R144 ;  /* 0x000000084d907224 */ /* 0x000fe200078e0290 */
[----:B------:R-:W-:Y:S01]  /*18a0*/  IABS R8, R243 ;  /* 0x000000f300087213 */ /* 0x000fe20000000000 */
[----:B------:R-:W-:-:S04]  /*18b0*/  IMAD.HI.U32 R6, R87, R98, RZ ;  /* 0x0000006257067227 */ /* 0x000fc800078e00ff */
[----:B------:R-:W-:Y:S02]  /*18c0*/  IMAD.MOV R4, RZ, RZ, -R4 ;  /* 0x000000ffff047224 */ /* 0x000fe400078e0a04 */
[----:B------:R-:W-:-:S04]  /*18d0*/  IMAD.HI.U32 R7, R87, R12, RZ ;  /* 0x0000000c57077227 */ /* 0x000fc800078e00ff */
[----:B------:R-:W-:Y:S01]  /*18e0*/  IMAD R97, R77, R5, R10 ;  /* 0x000000054d617224 */ /* 0x000fe200078e020a */
[----:B------:R-:W-:Y:S01]  /*18f0*/  IABS R10, R239 ;  /* 0x000000ef000a7213 */ /* 0x000fe20000000000 */
[----:B------:R-:W-:Y:S02]  /*1900*/  VIADD R245, R0, 0x31 ;  /* 0x0000003100f57836 */ /* 0x000fe40000000000 */
[----:B------:R-:W-:-:S03]  /*1910*/  IMAD.HI.U32 R5, R87, R146, RZ ;  /* 0x0000009257057227 */ /* 0x000fc600078e00ff */
[----:B------:R-:W-:Y:S01]  /*1920*/  IABS R142, R245 ;  /* 0x000000f5008e7213 */ /* 0x000fe20000000000 */
[----:B------:R-:W-:Y:S02]  /*1930*/  IMAD.MOV R6, RZ, RZ, -R6 ;  /* 0x000000ffff067224 */ /* 0x000fe400078e0a06 */
[----:B------:R-:W-:Y:S02]  /*1940*/  IMAD R148, R77, R4, R148 ;  /* 0x000000044d947224 */ /* 0x000fe400078e0294 */
[----:B------:R-:W-:Y:S02]  /*1950*/  IMAD.MOV R7, RZ, RZ, -R7 ;  /* 0x000000ffff077224 */ /* 0x000fe400078e0a07 */
[----:B------:R-:W-:Y:S02]  /*1960*/  VIADD R241, R0, 0x2d ;  /* 0x0000002d00f17836 */ /* 0x000fe40000000000 */
[----:B------:R-:W-:-:S04]  /*1970*/  IMAD.HI.U32 R4, R87, R8, RZ ;  /* 0x0000000857047227 */ /* 0x000fc800078e00ff */
[----:B------:R-:W-:Y:S02]  /*1980*/  IMAD.MOV R5, RZ, RZ, -R5 ;  /* 0x000000ffff057224 */ /* 0x000fe400078e0a05 */
[C---:B------:R-:W-:Y:S02]  /*1990*/  IMAD R98, R77.reuse, R6, R98 ;  /* 0x000000064d627224 */ /* 0x040fe400078e0262 */
[----:B------:R-:W-:Y:S01]  /*19a0*/  IMAD R147, R77, R7, R12 ;  /* 0x000000074d937224 */ /* 0x000fe200078e020c */
[----:B------:R-:W-:Y:S01]  /*19b0*/  IABS R12, R241 ;  /* 0x000000f1000c7213 */ /* 0x000fe20000000000 */
[----:B------:R-:W-:-:S04]  /*19c0*/  IMAD.HI.U32 R6, R87, R10, RZ ;  /* 0x0000000a57067227 */ /* 0x000fc800078e00ff */
[----:B------:R-:W-:Y:S02]  /*19d0*/  VIADD R242, R0, 0x2f ;  /* 0x0000002f00f27836 */ /* 0x000fe40000000000 */
[----:B------:R-:W-:Y:S02]  /*19e0*/  IMAD.MOV R4, RZ, RZ, -R4 ;  /* 0x000000ffff047224 */ /* 0x000fe400078e0a04 */
[----:B------:R-:W-:Y:S01]  /*19f0*/  @!P2 IMAD.MOV R3, RZ, RZ, -R3 ;  /* 0x000000ffff03a224 */ /* 0x000fe200078e0a03 */
[----:B------:R-:W-:Y:S01]  /*1a00*/  @!P1 LOP3.LUT R3, RZ, R100, RZ, 0x33, !PT ;  /* 0x00000064ff039212 */ /* 0x000fe200078e33ff */
[----:B------:R-:W-:Y:S01]  /*1a10*/  IMAD R146, R77, R5, R146 ;  /* 0x000000054d927224 */ /* 0x000fe200078e0292 */
[----:B------:R-:W-:Y:S01]  /*1a20*/  SHF.R.U32.HI R100, RZ, 0x6, R13 ;  /* 0x00000006ff647819 */ /* 0x000fe2000001160d */
[----:B------:R-:W-:Y:S01]  /*1a30*/  IMAD.HI.U32 R5, R87, R142, RZ ;  /* 0x0000008e57057227 */ /* 0x000fe200078e00ff */
[----:B------:R-:W-:Y:S02]  /*1a40*/  IABS R140, R242 ;  /* 0x000000f2008c7213 */ /* 0x000fe40000000000 */
[----:B------:R-:W-:Y:S01]  /*1a50*/  SGXT.U32 R100, R100, 0x1 ;  /* 0x000000016464781a */ /* 0x000fe20000000000 */
[----:B------:R-:W-:Y:S01]  /*1a60*/  IMAD.MOV R6, RZ, RZ, -R6 ;  /* 0x000000ffff067224 */ /* 0x000fe200078e0a06 */
[----:B------:R-:W-:Y:S01]  /*1a70*/  PLOP3.LUT P2, PT, PT, PT, UP1, 0x80, 0x8 ;  /* 0x000000000008781c */ /* 0x000fe20003f4f018 */
[----:B------:R-:W-:-:S02]  /*1a80*/  VIADD R244, R0, 0x32 ;  /* 0x0000003200f47836 */ /* 0x000fc40000000000 */
[----:B------:R-:W-:Y:S01]  /*1a90*/  IMAD R141, R77, R4, R8 ;  /* 0x000000044d8d7224 */ /* 0x000fe200078e0208 */
[----:B------:R-:W-:Y:S01]  /*1aa0*/  PRMT R4, RZ, 0x7610, R4 ;  /* 0x00007610ff047816 */ /* 0x000fe20000000004 */
[----:B------:R-:W-:-:S04]  /*1ab0*/  IMAD.HI.U32 R7, R87, R12, RZ ;  /* 0x0000000c57077227 */ /* 0x000fc800078e00ff */
[----:B------:R-:W-:Y:S01]  /*1ac0*/  IMAD.MOV R5, RZ, RZ, -R5 ;  /* 0x000000ffff057224 */ /* 0x000fe200078e0a05 */
[----:B------:R0:W-:Y:S01]  /*1ad0*/  STL.S16 [R1+0x90], R4 ;  /* 0x0000900401007387 */ /* 0x0001e20000100600 */
[----:B------:R-:W-:Y:S01]  /*1ae0*/  IMAD R99, R77, R6, R10 ;  /* 0x000000064d637224 */ /* 0x000fe200078e020a */
[----:B------:R-:W-:Y:S01]  /*1af0*/  IABS R10, R244 ;  /* 0x000000f4000a7213 */ /* 0x000fe20000000000 */
[----:B------:R-:W-:Y:S02]  /*1b00*/  IMAD.MOV R7, RZ, RZ, -R7 ;  /* 0x000000ffff077224 */ /* 0x000fe400078e0a07 */
[----:B------:R-:W-:-:S04]  /*1b10*/  IMAD.HI.U32 R2, R87, R140, RZ ;  /* 0x0000008c57027227 */ /* 0x000fc800078e00ff */
[C---:B------:R-:W-:Y:S02]  /*1b20*/  IMAD R142, R77.reuse, R5, R142 ;  /* 0x000000054d8e7224 */ /* 0x040fe400078e028e */
[----:B------:R-:W-:Y:S02]  /*1b30*/  IMAD.U32 R5, RZ, RZ, UR12 ;  /* 0x0000000cff057e24 */ /* 0x000fe4000f8e00ff */
[----:B0-----:R-:W-:Y:S02]  /*1b40*/  IMAD R4, R100, UR12, RZ ;  /* 0x0000000c64047c24 */ /* 0x001fe4000f8e02ff */
[----:B------:R-:W-:Y:S02]  /*1b50*/  IMAD R145, R77, R7, R12 ;  /* 0x000000074d917224 */ /* 0x000fe400078e020c */
[----:B------:R-:W-:-:S04]  /*1b60*/  IMAD.HI.U32 R6, R87, R10, RZ ;  /* 0x0000000a57067227 */ /* 0x000fc800078e00ff */
[----:B------:R-:W-:Y:S02]  /*1b70*/  IMAD.MOV R2, RZ, RZ, -R2 ;  /* 0x000000ffff027224 */ /* 0x000fe400078e0a02 */
[----:B------:R-:W-:Y:S02]  /*1b80*/  IMAD.U32 R7, RZ, RZ, UR12 ;  /* 0x0000000cff077e24 */ /* 0x000fe4000f8e00ff */
[----:B------:R-:W-:Y:S02]  /*1b90*/  IMAD R30, R5, 0x2, R4 ;  /* 0x00000002051e7824 */ /* 0x000fe400078e0204 */
[----:B------:R-:W-:Y:S02]  /*1ba0*/  IMAD.MOV R6, RZ, RZ, -R6 ;  /* 0x000000ffff067224 */ /* 0x000fe400078e0a06 */
[----:B------:R-:W-:Y:S01]  /*1bb0*/  IMAD R140, R77, R2, R140 ;  /* 0x000000024d8c7224 */ /* 0x000fe200078e028c */
[----:B------:R-:W-:Y:S01]  /*1bc0*/  LOP3.LUT R2, R13, 0x7f, RZ, 0xc0, !PT ;  /* 0x0000007f0d027812 */ /* 0x000fe200078ec0ff */
[----:B------:R-:W-:-:S02]  /*1bd0*/  IMAD.U32 R9, RZ, RZ, UR12 ;  /* 0x0000000cff097e24 */ /* 0x000fc4000f8e00ff */
[----:B------:R-:W-:Y:S01]  /*1be0*/  IMAD R56, R7, 0x2, R30 ;  /* 0x0000000207387824 */ /* 0x000fe200078e021e */
[----:B------:R-:W-:Y:S01]  /*1bf0*/  ISETP.NE.U32.AND P1, PT, R2, RZ, PT ;  /* 0x000000ff0200720c */ /* 0x000fe20003f25070 */
[--C-:B------:R-:W-:Y:S01]  /*1c00*/  IMAD R143, R77, R6, R10.reuse ;  /* 0x000000064d8f7224 */ /* 0x100fe200078e020a */
[----:B------:R-:W-:Y:S01]  /*1c10*/  PRMT R10, RZ, 0x7610, R10 ;  /* 0x00007610ff0a7816 */ /* 0x000fe2000000000a */
[----:B------:R-:W-:Y:S01]  /*1c20*/  IMAD.U32 R11, RZ, RZ, UR12 ;  /* 0x0000000cff0b7e24 */ /* 0x000fe2000f8e00ff */
[----:B------:R-:W-:Y:S01]  /*1c30*/  LOP3.LUT R6, R100, 0x8, RZ, 0xfc, !PT ;  /* 0x0000000864067812 */ /* 0x000fe200078efcff */
[----:B------:R-:W-:Y:S02]  /*1c40*/  IMAD.U32 R8, RZ, RZ, UR12 ;  /* 0x0000000cff087e24 */ /* 0x000fe4000f8e00ff */
[----:B------:R-:W-:Y:S02]  /*1c50*/  IMAD.U32 R13, RZ, RZ, UR12 ;  /* 0x0000000cff0d7e24 */ /* 0x000fe4000f8e00ff */
[----:B------:R-:W-:Y:S01]  /*1c60*/  IMAD R78, R9, 0x2, R56 ;  /* 0x00000002094e7824 */ /* 0x000fe200078e0238 */
[----:B------:R-:W-:Y:S06]  /*1c70*/  BRA.U UP0, `(.L_x_5) ;  /* 0x0000000100187547 */ /* 0x000fec000b800000 */
[----:B------:R-:W-:Y:S01]  /*1c80*/  ELECT P3, URZ, PT ;  /* 0x0000000000ff782f */ /* 0x000fe20003860000 */
[----:B------:R-:W-:Y:S01]  /*1c90*/  IMAD.MOV.U32 R2, RZ, RZ, 0x1 ;  /* 0x00000001ff027424 */ /* 0x000fe200078e00ff */
[----:B------:R-:W-:Y:S01]  /*1ca0*/  UMOV UR4, 0x40 ;  /* 0x0000004000047882 */ /* 0x000fe20000000000 */
[----:B------:R-:W-:Y:S01]  /*1cb0*/  UVIRTCOUNT.DEALLOC.SMPOOL 0x80 ;  /* 0x000000800000784c */ /* 0x000fe20000000000 */
[----:B------:R-:W-:-:S09]  /*1cc0*/  ULEA UR4, UR5, UR4, 0x18 ;  /* 0x0000000405047291 */ /* 0x000fd2000f8ec0ff */
[----:B------:R0:W-:Y:S03]  /*1cd0*/  @P3 STS.U8 [UR4], R2 ;  /* 0x00000002ff003988 */ /* 0x0001e60008000004 */
.L_x_5:
[----:B------:R1:W-:Y:S01]  /*1ce0*/  STL [R1+0x1c0], R241 ;  /* 0x0001c0f101007387 */ /* 0x0003e20000100800 */
[----:B------:R-:W-:-:S03]  /*1cf0*/  IMAD.MOV.U32 R190, RZ, RZ, R10 ;  /* 0x000000ffffbe7224 */ /* 0x000fc600078e000a */
[----:B------:R-:W-:Y:S04]  /*1d00*/  STL [R1+0x1bc], R240 ;  /* 0x0001bcf001007387 */ /* 0x000fe80000100800 */
[----:B-1----:R-:W2:Y:S01]  /*1d10*/  LDL.LU R241, [R1+0x90] ;  /* 0x0000900001f17983 */ /* 0x002ea20000300800 */
[----:B------:R-:W-:Y:S01]  /*1d20*/  VOTEU.ALL UP2, P1 ;  /* 0x0000000000ff7886 */ /* 0x000fe20000840000 */
[----:B------:R-:W-:Y:S01]  /*1d30*/  VOTEU.ALL UP3, P1 ;  /* 0x0000000000ff7886 */ /* 0x000fe20000860000 */
[----:B------:R-:W-:Y:S01]  /*1d40*/  IMAD R5, R11, 0x2, R78 ;  /* 0x000000020b057824 */ /* 0x000fe200078e024e */
[----:B------:R-:W-:Y:S01]  /*1d50*/  STTM.16dp32bit_t0_t15.x32 tmem[UR10], RZ ;  /* 0x000000ff000079ed */ /* 0x000fe20008a8000a */
[----:B------:R-:W-:Y:S01]  /*1d60*/  STTM.16dp32bit_t16_t31.x32 tmem[UR10+0x20], RZ ;  /* 0x000020ff000079ed */ /* 0x000fe20008aa000a */
[----:B------:R-:W1:Y:S01]  /*1d70*/  FENCE.VIEW.ASYNC.T ;  /* 0x00000000000073c6 */ /* 0x000e620000000200 */
[----:B------:R-:W-:-:S04]  /*1d80*/  @!UP2 UIADD3 UR4, UPT, UPT, -UR7, 0x100000, URZ ;  /* 0x001000000704a890 */ /* 0x000fc8000fffe1ff */
[----:B------:R-:W-:Y:S02]  /*1d90*/  @!UP2 USHF.L.U32 UR5, UR4, 0xb, URZ ;  /* 0x0000000b0405a899 */ /* 0x000fe400080006ff */
[----:B------:R-:W-:Y:S01]  /*1da0*/  @!UP2 USHF.L.U32 UR4, UR4, 0x1, URZ ;  /* 0x000000010404a899 */ /* 0x000fe200080006ff */
[----:B-1----:R-:W-:Y:S01]  /*1db0*/  BAR.SYNC.DEFER_BLOCKING 0x0 ;  /* 0x0000000000007b1d */ /* 0x002fe20000010000 */
[----:B------:R-:W-:Y:S01]  /*1dc0*/  IMAD R136, R3, UR14, RZ ;  /* 0x0000000e03887c24 */ /* 0x000fe2000f8e02ff */
[----:B------:R-:W-:Y:S01]  /*1dd0*/  ISETP.LT.AND P2, PT, R6, UR22, P2 ;  /* 0x0000001606007c0c */ /* 0x000fe20009741270 */
[----:B------:R-:W-:-:S03]  /*1de0*/  IMAD R32, R32, 0x2, R5 ;  /* 0x0000000220207824 */ /* 0x000fc600078e0205 */
[C---:B------:R-:W-:Y:S01]  /*1df0*/  IADD3 R137, P3, PT, R136.reuse, UR16, RZ ;  /* 0x0000001088897c10 */ /* 0x040fe2000ff7e0ff */
[----:B------:R-:W-:Y:S02]  /*1e00*/  IMAD R59, R59, 0x2, R32 ;  /* 0x000000023b3b7824 */ /* 0x000fe400078e0220 */
[----:B------:R-:W-:Y:S01]  /*1e10*/  IMAD.U32 R9, RZ, RZ, UR12 ;  /* 0x0000000cff097e24 */ /* 0x000fe2000f8e00ff */
[----:B------:R-:W-:Y:S01]  /*1e20*/  LEA.HI.X.SX32 R136, R136, UR17, 0x1, P3 ;  /* 0x0000001188887c11 */ /* 0x000fe200098f0eff */
[----:B------:R-:W-:Y:S01]  /*1e30*/  IMAD R8, R8, 0x4, R59 ;  /* 0x0000000408087824 */ /* 0x000fe200078e023b */
[CC--:B0-----:R-:W-:Y:S01]  /*1e40*/  IADD3 R2, P3, PT, R4.reuse, R137.reuse, RZ ;  /* 0x0000008904027210 */ /* 0x0c1fe20007f7e0ff */
[----:B------:R-:W-:Y:S01]  /*1e50*/  IMAD.U32 R11, RZ, RZ, UR12 ;  /* 0x0000000cff0b7e24 */ /* 0x000fe2000f8e00ff */
[C---:B------:R-:W-:Y:S01]  /*1e60*/  IADD3 R3, P4, PT, R5.reuse, R137, RZ ;  /* 0x0000008905037210 */ /* 0x040fe20007f9e0ff */
[----:B------:R-:W-:Y:S01]  /*1e70*/  IMAD.U32 R10, RZ, RZ, UR12 ;  /* 0x0000000cff0a7e24 */ /* 0x000fe2000f8e00ff */
[-C--:B------:R-:W-:Y:S01]  /*1e80*/  LEA.HI.X.SX32 R4, R4, R136.reuse, 0x1, P3 ;  /* 0x0000008804047211 */ /* 0x080fe200018f0eff */
[----:B------:R-:W-:Y:S01]  /*1e90*/  IMAD.U32 R62, RZ, RZ, UR12 ;  /* 0x0000000cff3e7e24 */ /* 0x000fe2000f8e00ff */
[----:B------:R-:W-:-:S02]  /*1ea0*/  LEA.HI.X.SX32 R5, R5, R136, 0x1, P4 ;  /* 0x0000008805057211 */ /* 0x000fc400020f0eff */
[C---:B------:R-:W-:Y:S02]  /*1eb0*/  LOP3.LUT R14, R100.reuse, 0x10, RZ, 0xfc, !PT ;  /* 0x00000010640e7812 */ /* 0x040fe400078efcff */
[----:B------:R-:W-:Y:S01]  /*1ec0*/  LOP3.LUT R12, R100, 0x18, RZ, 0xfc, !PT ;  /* 0x00000018640c7812 */ /* 0x000fe200078efcff */
[----:B------:R-:W-:Y:S01]  /*1ed0*/  IMAD.U32 R65, RZ, RZ, UR12 ;  /* 0x0000000cff417e24 */ /* 0x000fe2000f8e00ff */
[----:B------:R-:W0:Y:S02]  /*1ee0*/  FENCE.VIEW.ASYNC.S ;  /* 0x00000000000073c6 */ /* 0x000e240000000000 */
[----:B0-----:R0:W1:Y:S01]  /*1ef0*/  @!UP3 SYNCS.EXCH.64 URZ, [UR6], UR4 ;  /* 0x0000000406ffb5b2 */ /* 0x0010620008000100 */
[----:B------:R-:W-:Y:S01]  /*1f00*/  IMAD R34, R13, 0x2, R8 ;  /* 0x000000020d227824 */ /* 0x000fe200078e0208 */
[----:B------:R3:W-:Y:S01]  /*1f10*/  STL [R1+0x1b8], R242 ;  /* 0x0001b8f201007387 */ /* 0x0007e20000100800 */
[----:B------:R-:W-:Y:S02]  /*1f20*/  @P0 IMAD.MOV.U32 R6, RZ, RZ, R2 ;  /* 0x000000ffff060224 */ /* 0x000fe400078e0002 */
[----:B------:R-:W-:Y:S01]  /*1f30*/  IMAD R58, R9, 0x2, R34 ;  /* 0x00000002093a7824 */ /* 0x000fe200078e0222 */
[----:B------:R4:W-:Y:S01]  /*1f40*/  STL [R1+0x1b4], R243 ;  /* 0x0001b4f301007387 */ /* 0x0009e20000100800 */
[----:B------:R-:W-:Y:S01]  /*1f50*/  @P0 IMAD.MOV.U32 R7, RZ, RZ, R4 ;  /* 0x000000ffff070224 */ /* 0x000fe200078e0004 */
[----:B-1----:R-:W-:Y:S01]  /*1f60*/  BAR.SYNC.DEFER_BLOCKING 0x0 ;  /* 0x0000000000007b1d */ /* 0x002fe20000010000 */
[----:B------:R-:W-:-:S04]  /*1f70*/  IMAD R80, R11, 0x2, R58 ;  /* 0x000000020b507824 */ /* 0x000fc800078e023a */
[----:B------:R-:W-:Y:S02]  /*1f80*/  IMAD R9, R9, 0x2, R80 ;  /* 0x0000000209097824 */ /* 0x000fe400078e0250 */
[----:B------:R-:W-:Y:S01]  /*1f90*/  IMAD.U32 R13, RZ, RZ, UR12 ;  /* 0x0000000cff0d7e24 */ /* 0x000fe2000f8e00ff */
[----:B---3--:R-:W-:Y:S01]  /*1fa0*/  PRMT R242, RZ, 0x7610, R242 ;  /* 0x00007610fff27816 */ /* 0x008fe200000000f2 */
[----:B------:R-:W-:Y:S02]  /*1fb0*/  IMAD R35, R10, 0x2, R9 ;  /* 0x000000020a237824 */ /* 0x000fe400078e0209 */
[----:B------:R-:W-:Y:S01]  /*1fc0*/  IMAD.U32 R82, RZ, RZ, UR12 ;  /* 0x0000000cff527e24 */ /* 0x000fe2000f8e00ff */
[----:B----4-:R-:W-:Y:S01]  /*1fd0*/  PRMT R243, RZ, 0x7610, R243 ;  /* 0x00007610fff37816 */ /* 0x010fe200000000f3 */
[----:B------:R-:W-:Y:S02]  /*1fe0*/  IMAD R62, R62, 0x2, R35 ;  /* 0x000000023e3e7824 */ /* 0x000fe400078e0223 */
[----:B------:R-:W-:Y:S01]  /*1ff0*/  IMAD.U32 R40, RZ, RZ, UR12 ;  /* 0x0000000cff287e24 */ /* 0x000fe2000f8e00ff */
[----:B------:R-:W-:Y:S01]  /*2000*/  LOP3.LUT R15, R100, 0x20, RZ, 0xfc, !PT ;  /* 0x00000020640f7812 */ /* 0x000fe200078efcff */
[----:B------:R-:W-:Y:S01]  /*2010*/  IMAD.U32 R41, RZ, RZ, UR12 ;  /* 0x0000000cff297e24 */ /* 0x000fe2000f8e00ff */
[----:B------:R-:W-:Y:S01]  /*2020*/  STL [R1+0x1b0], R245 ;  /* 0x0001b0f501007387 */ /* 0x000fe20000100800 */
[----:B------:R-:W-:-:S02]  /*2030*/  IMAD.U32 R66, RZ, RZ, UR12 ;  /* 0x0000000cff427e24 */ /* 0x000fc4000f8e00ff */
[----:B------:R-:W-:Y:S01]  /*2040*/  IMAD.U32 R17, RZ, RZ, UR12 ;  /* 0x0000000cff117e24 */ /* 0x000fe2000f8e00ff */
[----:B------:R-:W-:Y:S04]  /*2050*/  STL [R1+0x1ac], R244 ;  /* 0x0001acf401007387 */ /* 0x000fe80000100800 */
[----:B------:R1:W3:Y:S01]  /*2060*/  @P0 LDG.E.U8 R190, desc[UR20][R6.64] ;  /* 0x0000001406be0981 */ /* 0x0002e2000c1e1100 */
[----:B------:R-:W-:-:S03]  /*2070*/  PLOP3.LUT P0, PT, PT, PT, UP1, 0x80, 0x8 ;  /* 0x000000000008781c */ /* 0x000fc60003f0f018 */
[----:B------:R4:W-:Y:S01]  /*2080*/  STL [R1+0x1a8], R101 ;  /* 0x0001a86501007387 */ /* 0x0009e20000100800 */
[----:B-1----:R-:W-:Y:S02]  /*2090*/  @P2 IMAD.MOV.U32 R6, RZ, RZ, R3 ;  /* 0x000000ffff062224 */ /* 0x002fe400078e0003 */
[----:B------:R-:W-:Y:S01]  /*20a0*/  @P2 IMAD.MOV.U32 R7, RZ, RZ, R5 ;  /* 0x000000ffff072224 */ /* 0x000fe200078e0005 */
[----:B------:R-:W-:Y:S01]  /*20b0*/  ISETP.LT.AND P0, PT, R14, UR22, P0 ;  /* 0x000000160e007c0c */ /* 0x000fe20008701270 */
[----:B------:R-:W-:Y:S01]  /*20c0*/  IMAD.U32 R19, RZ, RZ, UR12 ;  /* 0x0000000cff137e24 */ /* 0x000fe2000f8e00ff */
[C---:B------:R-:W-:Y:S01]  /*20d0*/  LOP3.LUT R14, R100.reuse, 0x28, RZ, 0xfc, !PT ;  /* 0x00000028640e7812 */ /* 0x040fe200078efcff */
[----:B------:R-:W-:Y:S01]  /*20e0*/  IMAD.U32 R48, RZ, RZ, UR12 ;  /* 0x0000000cff307e24 */ /* 0x000fe2000f8e00ff */
[----:B----4-:R-:W-:Y:S02]  /*20f0*/  PRMT R101, RZ, 0x7610, R101 ;  /* 0x00007610ff657816 */ /* 0x010fe40000000065 */
[----:B------:R-:W-:Y:S01]  /*2100*/  LOP3.LUT R20, R100, 0x30, RZ, 0xfc, !PT ;  /* 0x0000003064147812 */ /* 0x000fe200078efcff */
[----:B------:R-:W-:Y:S01]  /*2110*/  IMAD.U32 R69, RZ, RZ, UR12 ;  /* 0x0000000cff457e24 */ /* 0x000fe2000f8e00ff */
[----:B------:R-:W-:-:S02]  /*2120*/  PRMT R244, RZ, 0x7610, R244 ;  /* 0x00007610fff47816 */ /* 0x000fc400000000f4 */
[C---:B------:R-:W-:Y:S01]  /*2130*/  LOP3.LUT R18, R100.reuse, 0x38, RZ, 0xfc, !PT ;  /* 0x0000003864127812 */ /* 0x040fe200078efcff */
[----:B------:R-:W-:Y:S01]  /*2140*/  IMAD.U32 R21, RZ, RZ, UR12 ;  /* 0x0000000cff157e24 */ /* 0x000fe2000f8e00ff */
[----:B------:R-:W-:Y:S01]  /*2150*/  PRMT R245, RZ, 0x7610, R245 ;  /* 0x00007610fff57816 */ /* 0x000fe200000000f5 */
[----:B------:R-:W-:Y:S01]  /*2160*/  IMAD.U32 R23, RZ, RZ, UR12 ;  /* 0x0000000cff177e24 */ /* 0x000fe2000f8e00ff */
[C---:B------:R-:W-:Y:S01]  /*2170*/  LOP3.LUT R25, R100.reuse, 0x40, RZ, 0xfc, !PT ;  /* 0x0000004064197812 */ /* 0x040fe200078efcff */
[----:B------:R-:W-:Y:S01]  /*2180*/  IMAD.U32 R22, RZ, RZ, UR12 ;  /* 0x0000000cff167e24 */ /* 0x000fe2000f8e00ff */
[----:B------:R-:W-:Y:S01]  /*2190*/  PRMT R240, RZ, 0x7610, R240 ;  /* 0x00007610fff07816 */ /* 0x000fe200000000f0 */
[----:B------:R-:W-:Y:S01]  /*21a0*/  IMAD.U32 R72, RZ, RZ, UR12 ;  /* 0x0000000cff487e24 */ /* 0x000fe2000f8e00ff */
[----:B------:R-:W-:Y:S01]  /*21b0*/  LOP3.LUT R24, R100, 0x48, RZ, 0xfc, !PT ;  /* 0x0000004864187812 */ /* 0x000fe200078efcff */
[----:B------:R-:W-:Y:S01]  /*21c0*/  STL [R1+0x140], R2 ;  /* 0x0001400201007387 */ /* 0x000fe20000100800 */
[----:B------:R-:W-:-:S02]  /*21d0*/  PRMT R27, RZ, 0x7610, R27 ;  /* 0x00007610ff1b7816 */ /* 0x000fc4000000001b */
[----:B------:R-:W-:Y:S01]  /*21e0*/  PRMT R26, RZ, 0x7610, R26 ;  /* 0x00007610ff1a7816 */ /* 0x000fe2000000001a */
[----:B------:R-:W-:Y:S04]  /*21f0*/  STL [R1+0x13c], R4 ;  /* 0x00013c0401007387 */ /* 0x000fe80000100800 */
[----:B--2---:R1:W2:Y:S01]  /*2200*/  @P2 LDG.E.U8 R241, desc[UR20][R6.64] ;  /* 0x0000001406f12981 */ /* 0x0042a2000c1e1100 */
[----:B------:R-:W-:-:S04]  /*2210*/  PLOP3.LUT P2, PT, PT, PT, UP1, 0x80, 0x8 ;  /* 0x000000000008781c */ /* 0x000fc80003f4f018 */
[----:B------:R-:W-:Y:S01]  /*2220*/  ISETP.LT.AND P2, PT, R12, UR22, P2 ;  /* 0x000000160c007c0c */ /* 0x000fe20009741270 */
[----:B------:R-:W-:Y:S01]  /*2230*/  IMAD R12, R11, 0x4, R62 ;  /* 0x000000040b0c7824 */ /* 0x000fe200078e023e */
[----:B-1----:R-:W-:-:S03]  /*2240*/  IADD3 R6, P3, PT, R8, R137, RZ ;  /* 0x0000008908067210 */ /* 0x002fc60007f7e0ff */
[----:B------:R-:W-:Y:S01]  /*2250*/  IMAD R42, R13, 0x2, R12 ;  /* 0x000000020d2a7824 */ /* 0x000fe200078e020c */
[C---:B------:R-:W-:Y:S02]  /*2260*/  IADD3 R7, P4, PT, R9.reuse, R137, RZ ;  /* 0x0000008909077210 */ /* 0x040fe40007f9e0ff */
[-C--:B------:R-:W-:Y:S01]  /*2270*/  LEA.HI.X.SX32 R8, R8, R136.reuse, 0x1, P3 ;  /* 0x0000008808087211 */ /* 0x080fe200018f0eff */
[----:B------:R-:W-:Y:S01]  /*2280*/  @P0 IMAD.MOV.U32 R10, RZ, RZ, R6 ;  /* 0x000000ffff0a0224 */ /* 0x000fe200078e0006 */
[----:B------:R-:W-:Y:S01]  /*2290*/  LEA.HI.X.SX32 R9, R9, R136, 0x1, P4 ;  /* 0x0000008809097211 */ /* 0x000fe200020f0eff */
[----:B------:R-:W-:Y:S02]  /*22a0*/  IMAD R65, R65, 0x2, R42 ;  /* 0x0000000241417824 */ /* 0x000fe400078e022a */
[----:B------:R-:W-:Y:S02]  /*22b0*/  @P0 IMAD.MOV.U32 R11, RZ, RZ, R8 ;  /* 0x000000ffff0b0224 */ /* 0x000fe400078e0008 */
[----:B------:R-:W-:-:S03]  /*22c0*/  IMAD R82, R82, 0x2, R65 ;  /* 0x0000000252527824 */ /* 0x000fc600078e0241 */
[----:B------:R1:W4:Y:S01]  /*22d0*/  @P0 LDG.E.U8 R242, desc[UR20][R10.64] ;  /* 0x000000140af20981 */ /* 0x000322000c1e1100 */
[----:B------:R-:W-:Y:S01]  /*22e0*/  IMAD R13, R13, 0x2, R82 ;  /* 0x000000020d0d7824 */ /* 0x000fe200078e0252 */
[----:B------:R-:W-:Y:S01]  /*22f0*/  PLOP3.LUT P0, PT, PT, PT, UP1, 0x80, 0x8 ;  /* 0x000000000008781c */ /* 0x000fe20003f0f018 */
[----:B-1----:R-:W-:Y:S02]  /*2300*/  @P2 IMAD.MOV.U32 R10, RZ, RZ, R7 ;  /* 0x000000ffff0a2224 */ /* 0x002fe400078e0007 */
[----:B------:R-:W-:Y:S02]  /*2310*/  @P2 IMAD.MOV.U32 R11, RZ, RZ, R9 ;  /* 0x000000ffff0b2224 */ /* 0x000fe400078e0009 */
[----:B------:R-:W-:-:S03]  /*2320*/  IMAD R40, R40, 0x2, R13 ;  /* 0x0000000228287824 */ /* 0x000fc600078e020d */
[----:B------:R1:W2:Y:S01]  /*2330*/  @P2 LDG.E.U8 R243, desc[UR20][R10.64] ;  /* 0x000000140af32981 */ /* 0x0002a2000c1e1100 */
[----:B------:R-:W-:Y:S01]  /*2340*/  ISETP.LT.AND P0, PT, R15, UR22, P0 ;  /* 0x000000160f007c0c */ /* 0x000fe20008701270 */
[----:B------:R-:W-:Y:S02]  /*2350*/  IMAD.U32 R15, RZ, RZ, UR12 ;  /* 0x0000000cff0f7e24 */ /* 0x000fe4000f8e00ff */
[----:B-1----:R-:W-:-:S04]  /*2360*/  IMAD.U32 R11, RZ, RZ, UR12 ;  /* 0x0000000cff0b7e24 */ /* 0x002fc8000f8e00ff */
[----:B------:R-:W-:Y:S01]  /*2370*/  IMAD R64, R11, 0x2, R40 ;  /* 0x000000020b407824 */ /* 0x000fe200078e0228 */
[----:B------:R-:W-:-:S03]  /*2380*/  PLOP3.LUT P2, PT, PT, PT, UP1, 0x80, 0x8 ;  /* 0x000000000008781c */ /* 0x000fc60003f4f018 */
[----:B------:R-:W-:Y:S01]  /*2390*/  IMAD R16, R15, 0x4, R64 ;  /* 0x000000040f107824 */ /* 0x000fe200078e0240 */
[----:B------:R-:W-:-:S03]  /*23a0*/  IADD3 R10, P3, PT, R12, R137, RZ ;  /* 0x000000890c0a7210 */ /* 0x000fc60007f7e0ff */
[----:B------:R-:W-:Y:S01]  /*23b0*/  IMAD R41, R41, 0x2, R16 ;  /* 0x0000000229297824 */ /* 0x000fe200078e0210 */
[----:B------:R-:W-:Y:S02]  /*23c0*/  ISETP.LT.AND P2, PT, R14, UR22, P2 ;  /* 0x000000160e007c0c */ /* 0x000fe40009741270 */
[-C--:B------:R-:W-:Y:S01]  /*23d0*/  LEA.HI.X.SX32 R12, R12, R136.reuse, 0x1, P3 ;  /* 0x000000880c0c7211 */ /* 0x080fe200018f0eff */
[----:B------:R-:W-:Y:S01]  /*23e0*/  IMAD R66, R66, 0x2, R41 ;  /* 0x0000000242427824 */ /* 0x000fe200078e0229 */
[----:B------:R-:W-:Y:S01]  /*23f0*/  IADD3 R11, P4, PT, R13, R137, RZ ;  /* 0x000000890d0b7210 */ /* 0x000fe20007f9e0ff */
[----:B------:R-:W-:Y:S02]  /*2400*/  @P0 IMAD.MOV.U32 R14, RZ, RZ, R10 ;  /* 0x000000ffff0e0224 */ /* 0x000fe400078e000a */
[----:B------:R-:W-:Y:S02]  /*2410*/  @P0 IMAD.MOV.U32 R15, RZ, RZ, R12 ;  /* 0x000000ffff0f0224 */ /* 0x000fe400078e000c */
[----:B------:R-:W-:Y:S01]  /*2420*/  IMAD R84, R17, 0x2, R66 ;  /* 0x0000000211547824 */ /* 0x000fe200078e0242 */
[----:B------:R-:W-:-:S02]  /*2430*/  LEA.HI.X.SX32 R13, R13, R136, 0x1, P4 ;  /* 0x000000880d0d7211 */ /* 0x000fc400020f0eff */
[----:B------:R1:W2:Y:S01]  /*2440*/  @P0 LDG.E.U8 R101, desc[UR20][R14.64] ;  /* 0x000000140e650981 */ /* 0x0002a2000c1e1100 */
[----:B------:R-:W-:Y:S01]  /*2450*/  IMAD R17, R19, 0x2, R84 ;  /* 0x0000000213117824 */ /* 0x000fe200078e0254 */
[----:B------:R-:W-:-:S03]  /*2460*/  PLOP3.LUT P0, PT, PT, PT, UP1, 0x80, 0x8 ;  /* 0x000000000008781c */ /* 0x000fc60003f0f018 */
[----:B------:R-:W-:Y:S01]  /*2470*/  IMAD R48, R48, 0x2, R17 ;  /* 0x0000000230307824 */ /* 0x000fe200078e0211 */
[----:B------:R-:W-:Y:S01]  /*2480*/  ISETP.LT.AND P0, PT, R20, UR22, P0 ;  /* 0x0000001614007c0c */ /* 0x000fe20008701270 */
[----:B-1----:R-:W-:Y:S02]  /*2490*/  @P2 IMAD.MOV.U32 R14, RZ, RZ, R11 ;  /* 0x000000ffff0e2224 */ /* 0x002fe400078e000b */
[----:B------:R-:W-:Y:S02]  /*24a0*/  @P2 IMAD.MOV.U32 R15, RZ, RZ, R13 ;  /* 0x000000ffff0f2224 */ /* 0x000fe400078e000d */
[----:B------:R-:W-:Y:S02]  /*24b0*/  IMAD.U32 R20, RZ, RZ, UR12 ;  /* 0x0000000cff147e24 */ /* 0x000fe4000f8e00ff */
[----:B------:R-:W-:Y:S01]  /*24c0*/  IMAD R69, R69, 0x2, R48 ;  /* 0x0000000245457824 */ /* 0x000fe200078e0230 */
[----:B------:R1:W2:Y:S01]  /*24d0*/  @P2 LDG.E.U8 R244, desc[UR20][R14.64] ;  /* 0x000000140ef42981 */ /* 0x0002a2000c1e1100 */
[----:B------:R-:W-:-:S02]  /*24e0*/  PLOP3.LUT P2, PT, PT, PT, UP1, 0x80, 0x8 ;  /* 0x000000000008781c */ /* 0x000fc40003f4f018 */
[----:B------:R-:W-:Y:S02]  /*24f0*/  IMAD R20, R20, 0x4, R69 ;  /* 0x0000000414147824 */ /* 0x000fe400078e0245 */
[----:B------:R-:W-:Y:S02]  /*2500*/  ISETP.LT.AND P2, PT, R18, UR22, P2 ;  /* 0x0000001612007c0c */ /* 0x000fe40009741270 */
[----:B-1----:R-:W-:Y:S01]  /*2510*/  IADD3 R14, P3, PT, R16, R137, RZ ;  /* 0x00000089100e7210 */ /* 0x002fe20007f7e0ff */
[----:B------:R-:W-:-:S03]  /*2520*/  IMAD R46, R21, 0x2, R20 ;  /* 0x00000002152e7824 */ /* 0x000fc600078e0214 */
[-C--:B------:R-:W-:Y:S01]  /*2530*/  LEA.HI.X.SX32 R16, R16, R136.reuse, 0x1, P3 ;  /* 0x0000008810107211 */ /* 0x080fe200018f0eff */
[----:B------:R-:W-:Y:S01]  /*2540*/  @P0 IMAD.MOV.U32 R18, RZ, RZ, R14 ;  /* 0x000000ffff120224 */ /* 0x000fe200078e000e */
[----:B------:R-:W-:Y:S01]  /*2550*/  IADD3 R15, P4, PT, R17, R137, RZ ;  /* 0x00000089110f7210 */ /* 0x000fe20007f9e0ff */
[----:B------:R-:W-:Y:S02]  /*2560*/  IMAD R70, R23, 0x2, R46 ;  /* 0x0000000217467824 */ /* 0x000fe400078e022e */
[----:B------:R-:W-:Y:S01]  /*2570*/  @P0 IMAD.MOV.U32 R19, RZ, RZ, R16 ;  /* 0x000000ffff130224 */ /* 0x000fe200078e0010 */
[----:B------:R-:W-:Y:S01]  /*2580*/  LEA.HI.X.SX32 R17, R17, R136, 0x1, P4 ;  /* 0x0000008811117211 */ /* 0x000fe200020f0eff */
[----:B------:R-:W-:-:S03]  /*2590*/  IMAD R86, R21, 0x2, R70 ;  /* 0x0000000215567824 */ /* 0x000fc600078e0246 */
[----:B------:R1:W2:Y:S01]  /*25a0*/  @P0 LDG.E.U8 R245, desc[UR20][R18.64] ;  /* 0x0000001412f50981 */ /* 0x0002a2000c1e1100 */
[----:B------:R-:W-:Y:S01]  /*25b0*/  PLOP3.LUT P0, PT, PT, PT, UP1, 0x80, 0x8 ;  /* 0x000000000008781c */ /* 0x000fe20003f0f018 */
[----:B------:R-:W-:-:S03]  /*25c0*/  IMAD R21, R23, 0x2, R86 ;  /* 0x0000000217157824 */ /* 0x000fc600078e0256 */
[----:B------:R-:W-:Y:S01]  /*25d0*/  ISETP.LT.AND P0, PT, R25, UR22, P0 ;  /* 0x0000001619007c0c */ /* 0x000fe20008701270 */
[----:B-1----:R-:W-:Y:S02]  /*25e0*/  @P2 IMAD.MOV.U32 R18, RZ, RZ, R15 ;  /* 0x000000ffff122224 */ /* 0x002fe400078e000f */
[----:B------:R-:W-:Y:S02]  /*25f0*/  @P2 IMAD.MOV.U32 R19, RZ, RZ, R17 ;  /* 0x000000ffff132224 */ /* 0x000fe400078e0011 */
[----:B------:R-:W-:-:S03]  /*2600*/  IMAD R47, R22, 0x2, R21 ;  /* 0x00000002162f7824 */ /* 0x000fc600078e0215 */
[----:B------:R1:W2:Y:S01]  /*2610*/  @P2 LDG.E.U8 R240, desc[UR20][R18.64] ;  /* 0x0000001412f02981 */ /* 0x0002a2000c1e1100 */
[----:B------:R-:W-:Y:S01]  /*2620*/  PLOP3.LUT P2, PT, PT, PT, UP1, 0x80, 0x8 ;  /* 0x000000000008781c */ /* 0x000fe20003f4f018 */
[----:B------:R-:W-:Y:S01]  /*2630*/  IMAD R72, R72, 0x2, R47 ;  /* 0x0000000248487824 */ /* 0x000fe200078e022f */
[----:B-1----:R-:W-:-:S04]  /*2640*/  IADD3 R18, P3, PT, R20, R137, RZ ;  /* 0x0000008914127210 */ /* 0x002fc80007f7e0ff */
[----:B------:R-:W-:Y:S02]  /*2650*/  LEA.HI.X.SX32 R20, R20, R136, 0x1, P3 ;  /* 0x0000008814147211 */ /* 0x000fe400018f0eff */
[----:B------:R-:W-:Y:S01]  /*2660*/  ISETP.LT.AND P2, PT, R24, UR22, P2 ;  /* 0x0000001618007c0c */ /* 0x000fe20009741270 */
[----:B------:R-:W-:Y:S02]  /*2670*/  IMAD R24, R23, 0x4, R72 ;  /* 0x0000000417187824 */ /* 0x000fe400078e0248 */
[----:B------:R-:W-:Y:S02]  /*2680*/  @P0 IMAD.MOV.U32 R22, RZ, RZ, R18 ;  /* 0x000000ffff160224 */ /* 0x000fe400078e0012 */
[----:B------:R-:W-:Y:S01]  /*2690*/  @P0 IMAD.MOV.U32 R23, RZ, RZ, R20 ;  /* 0x000000ffff170224 */ /* 0x000fe200078e0014 */
[----:B------:R-:W-:-:S04]  /*26a0*/  IADD3 R19, P4, PT, R21, R137, RZ ;  /* 0x0000008915137210 */ /* 0x000fc80007f9e0ff */
[----:B------:R1:W2:Y:S01]  /*26b0*/  @P0 LDG.E.U8 R27, desc[UR20][R22.64] ;  /* 0x00000014161b0981 */ /* 0x0002a2000c1e1100 */
[----:B------:R-:W-:Y:S02]  /*26c0*/  LEA.HI.X.SX32 R21, R21, R136, 0x1, P4 ;  /* 0x0000008815157211 */ /* 0x000fe400020f0eff */
[----:B-1----:R-:W-:-:S03]  /*26d0*/  @P2 IMAD.MOV.U32 R22, RZ, RZ, R19 ;  /* 0x000000ffff162224 */ /* 0x002fc600078e0013 */
[----:B------:R-:W-:-:S05]  /*26e0*/  @P2 IMAD.MOV.U32 R23, RZ, RZ, R21 ;  /* 0x000000ffff172224 */ /* 0x000fca00078e0015 */
[----:B------:R1:W3:Y:S04]  /*26f0*/  @P2 LDG.E.U8 R26, desc[UR20][R22.64] ;  /* 0x00000014161a2981 */ /* 0x0002e8000c1e1100 */
[----:B------:R-:W-:Y:S04]  /*2700*/  STL [R1+0x148], R3 ;  /* 0x0001480301007387 */ /* 0x000fe80000100800 */
[----:B------:R-:W-:Y:S04]  /*2710*/  STL [R1+0x144], R5 ;  /* 0x0001440501007387 */ /* 0x000fe80000100800 */
[----:B------:R-:W-:Y:S04]  /*2720*/  STL [R1+0x150], R6 ;  /* 0x0001500601007387 */ /* 0x000fe80000100800 */
[----:B------:R-:W-:Y:S01]  /*2730*/  STL [R1+0x14c], R8 ;  /* 0x00014c0801007387 */ /* 0x000fe20000100800 */
[----:B------:R-:W-:-:S03]  /*2740*/  IMAD.U32 R25, RZ, RZ, UR12 ;  /* 0x0000000cff197e24 */ /* 0x000fc6000f8e00ff */
[----:B------:R-:W-:Y:S04]  /*2750*/  STL [R1+0x158], R7 ;  /* 0x0001580701007387 */ /* 0x000fe80000100800 */
[----:B------:R-:W-:Y:S04]  /*2760*/  STL [R1+0x154], R9 ;  /* 0x0001540901007387 */ /* 0x000fe80000100800 */
[----:B------:R-:W-:Y:S04]  /*2770*/  STL [R1+0x160], R10 ;  /* 0x0001600a01007387 */ /* 0x000fe80000100800 */
[----:B------:R-:W-:Y:S01]  /*2780*/  STL [R1+0x15c], R12 ;  /* 0x00015c0c01007387 */ /* 0x000fe20000100800 */
[----:B------:R-:W-:-:S03]  /*2790*/  IMAD.U32 R75, RZ, RZ, UR12 ;  /* 0x0000000cff4b7e24 */ /* 0x000fc6000f8e00ff */
[----:B------:R-:W-:Y:S01]  /*27a0*/  STL [R1+0x168], R11 ;  /* 0x0001680b01007387 */ /* 0x000fe20000100800 */
[----:B------:R-:W-:-:S03]  /*27b0*/  IMAD R54, R25, 0x2, R24 ;  /* 0x0000000219367824 */ /* 0x000fc600078e0218 */
        /* <DEDUP_REMOVED lines=9> */
[----:B------:R-:W-:-:S03]  /*2850*/  IMAD R88, R88, 0x2, R75 ;  /* 0x0000000258587824 */ /* 0x000fc600078e024b */
[----:B------:R-:W-:Y:S01]  /*2860*/  STL [R1+0x188], R19 ;  /* 0x0001881301007387 */ /* 0x000fe20000100800 */
[----:B------:R-:W-:-:S03]  /*2870*/  PLOP3.LUT P0, PT, PT, PT, UP1, 0x80, 0x8 ;  /* 0x000000000008781c */ /* 0x000fc60003f0f018 */
[----:B------:R-:W-:Y:S01]  /*2880*/  STL [R1+0x184], R21 ;  /* 0x0001841501007387 */ /* 0x000fe20000100800 */
[----:B------:R-:W-:Y:S02]  /*2890*/  IMAD.U32 R52, RZ, RZ, UR12 ;  /* 0x0000000cff347e24 */ /* 0x000fe4000f8e00ff */
[----:B------:R-:W-:Y:S01]  /*28a0*/  IMAD R25, R25, 0x2, R88 ;  /* 0x0000000219197824 */ /* 0x000fe200078e0258 */
[----:B-1----:R-:W-:Y:S01]  /*28b0*/  IADD3 R22, P3, PT, R24, R137, RZ ;  /* 0x0000008918167210 */ /* 0x002fe20007f7e0ff */
[----:B------:R-:W-:Y:S02]  /*28c0*/  IMAD.U32 R23, RZ, RZ, UR12 ;  /* 0x0000000cff177e24 */ /* 0x000fe4000f8e00ff */
[----:B------:R-:W-:Y:S01]  /*28d0*/  IMAD R52, R52, 0x2, R25 ;  /* 0x0000000234347824 */ /* 0x000fe200078e0219 */
[----:B------:R-:W-:Y:S02]  /*28e0*/  PLOP3.LUT P2, PT, PT, PT, UP1, 0x80, 0x8 ;  /* 0x000000000008781c */ /* 0x000fe40003f4f018 */
[----:B------:R-:W-:Y:S01]  /*28f0*/  LEA.HI.X.SX32 R24, R24, R136, 0x1, P3 ;  /* 0x0000008818187211 */ /* 0x000fe200018f0eff */
[----:B------:R-:W-:Y:S01]  /*2900*/  IMAD R76, R23, 0x2, R52 ;  /* 0x00000002174c7824 */ /* 0x000fe200078e0234 */
[----:B------:R-:W-:-:S02]  /*2910*/  PRMT R36, RZ, 0x7610, R36 ;  /* 0x00007610ff247816 */ /* 0x000fc40000000024 */
[----:B------:R-:W-:-:S04]  /*2920*/  IADD3 R23, P4, PT, R25, R137, RZ ;  /* 0x0000008919177210 */ /* 0x000fc80007f9e0ff */
[----:B------:R-:W-:Y:S02]  /*2930*/  LEA.HI.X.SX32 R25, R25, R136, 0x1, P4 ;  /* 0x0000008819197211 */ /* 0x000fe400020f0eff */
[----:B------:R-:W-:Y:S01]  /*2940*/  PRMT R29, RZ, 0x7610, R29 ;  /* 0x00007610ff1d7816 */ /* 0x000fe2000000001d */
[----:B--2---:R1:W-:Y:S02]  /*2950*/  STL [R1+0x74], R27 ;  /* 0x0000741b01007387 */ /* 0x0043e40000100800 */
[----:B-1----:R-:W-:-:S04]  /*2960*/  LOP3.LUT R27, R100, 0x50, RZ, 0xfc, !PT ;  /* 0x00000050641b7812 */ /* 0x002fc800078efcff */
[----:B------:R-:W-:Y:S01]  /*2970*/  ISETP.LT.AND P0, PT, R27, UR22, P0 ;  /* 0x000000161b007c0c */ /* 0x000fe20008701270 */
[----:B------:R-:W-:Y:S01]  /*2980*/  IMAD.U32 R27, RZ, RZ, UR12 ;  /* 0x0000000cff1b7e24 */ /* 0x000fe2000f8e00ff */
[----:B---3--:R1:W-:Y:S03]  /*2990*/  STL [R1+0x70], R26 ;  /* 0x0000701a01007387 */ /* 0x0083e60000100800 */
[----:B------:R-:W-:Y:S01]  /*29a0*/  IMAD R28, R27, 0x4, R76 ;  /* 0x000000041b1c7824 */ /* 0x000fe200078e024c */
[----:B-1----:R-:W-:-:S07]  /*29b0*/  LOP3.LUT R26, R100, 0x58, RZ, 0xfc, !PT ;  /* 0x00000058641a7812 */ /* 0x002fce00078efcff */
[----:B------:R-:W-:Y:S01]  /*29c0*/  @P0 IMAD.MOV.U32 R27, RZ, RZ, R24 ;  /* 0x000000ffff1b0224 */ /* 0x000fe200078e0018 */
[----:B------:R-:W-:Y:S01]  /*29d0*/  ISETP.LT.AND P2, PT, R26, UR22, P2 ;  /* 0x000000161a007c0c */ /* 0x000fe20009741270 */
[----:B------:R-:W-:-:S05]  /*29e0*/  @P0 IMAD.MOV.U32 R26, RZ, RZ, R22 ;  /* 0x000000ffff1a0224 */ /* 0x000fca00078e0016 */
[----:B------:R1:W2:Y:S07]  /*29f0*/  @P0 LDG.E.U8 R36, desc[UR20][R26.64] ;  /* 0x000000141a240981 */ /* 0x0002ae000c1e1100 */
[----:B-1----:R-:W-:Y:S02]  /*2a00*/  @P2 IMAD.MOV.U32 R26, RZ, RZ, R23 ;  /* 0x000000ffff1a2224 */ /* 0x002fe400078e0017 */
[----:B------:R-:W-:-:S05]  /*2a10*/  @P2 IMAD.MOV.U32 R27, RZ, RZ, R25 ;  /* 0x000000ffff1b2224 */ /* 0x000fca00078e0019 */
[----:B------:R1:W3:Y:S01]  /*2a20*/  @P2 LDG.E.U8 R29, desc[UR20][R26.64] ;  /* 0x000000141a1d2981 */ /* 0x0002e2000c1e1100 */
[----:B------:R-:W-:-:S03]  /*2a30*/  IMAD.U32 R53, RZ, RZ, UR12 ;  /* 0x0000000cff357e24 */ /* 0x000fc6000f8e00ff */
[----:B------:R-:W-:Y:S01]  /*2a40*/  STL [R1+0x190], R22 ;  /* 0x0001901601007387 */ /* 0x000fe20000100800 */
[----:B------:R-:W-:-:S03]  /*2a50*/  IMAD R53, R53, 0x2, R28 ;  /* 0x0000000235357824 */ /* 0x000fc600078e021c */
[----:B------:R-:W-:Y:S01]  /*2a60*/  STL [R1+0x18c], R24 ;  /* 0x00018c1801007387 */ /* 0x000fe20000100800 */
[----:B------:R-:W-:Y:S01]  /*2a70*/  IMAD.U32 R38, RZ, RZ, UR12 ;  /* 0x0000000cff267e24 */ /* 0x000fe2000f8e00ff */
[C---:B------:R-:W-:Y:S02]  /*2a80*/  LOP3.LUT R37, R100.reuse, 0x60, RZ, 0xfc, !PT ;  /* 0x0000006064257812 */ /* 0x040fe400078efcff */
[----:B------:R-:W-:Y:S01]  /*2a90*/  PLOP3.LUT P0, PT, PT, PT, UP1, 0x80, 0x8 ;  /* 0x000000000008781c */ /* 0x000fe20003f0f018 */
[----:B------:R-:W-:Y:S01]  /*2aa0*/  IMAD.U32 R176, RZ, RZ, UR12 ;  /* 0x0000000cffb07e24 */ /* 0x000fe2000f8e00ff */
[----:B------:R-:W-:Y:S02]  /*2ab0*/  PLOP3.LUT P2, PT, PT, PT, UP1, 0x80, 0x8 ;  /* 0x000000000008781c */ /* 0x000fe40003f4f018 */
[----:B------:R-:W-:Y:S02]  /*2ac0*/  ISETP.LT.AND P0, PT, R37, UR22, P0 ;  /* 0x0000001625007c0c */ /* 0x000fe40008701270 */
[----:B------:R-:W-:-:S02]  /*2ad0*/  LOP3.LUT R37, R100, 0x68, RZ, 0xfc, !PT ;  /* 0x0000006864257812 */ /* 0x000fc400078efcff */
[C---:B-1----:R-:W-:Y:S02]  /*2ae0*/  IADD3 R26, P4, PT, R28.reuse, R137, RZ ;  /* 0x000000891c1a7210 */ /* 0x042fe40007f9e0ff */
[----:B------:R-:W-:Y:S01]  /*2af0*/  ISETP.LT.AND P2, PT, R37, UR22, P2 ;  /* 0x0000001625007c0c */ /* 0x000fe20009741270 */
[----:B------:R-:W-:Y:S01]  /*2b00*/  IMAD.U32 R183, RZ, RZ, UR12 ;  /* 0x0000000cffb77e24 */ /* 0x000fe2000f8e00ff */
[----:B------:R-:W-:Y:S01]  /*2b10*/  LEA.HI.X.SX32 R27, R28, R136, 0x1, P4 ;  /* 0x000000881c1b7211 */ /* 0x000fe200020f0eff */
[----:B------:R-:W-:Y:S01]  /*2b20*/  IMAD.U32 R28, RZ, RZ, UR12 ;  /* 0x0000000cff1c7e24 */ /* 0x000fe2000f8e00ff */
[----:B------:R-:W-:Y:S02]  /*2b30*/  PRMT R31, RZ, 0x7610, R31 ;  /* 0x00007610ff1f7816 */ /* 0x000fe4000000001f */
[----:B------:R-:W-:-:S06]  /*2b40*/  PRMT R33, RZ, 0x7610, R33 ;  /* 0x00007610ff217816 */ /* 0x000fcc0000000021 */
[----:B------:R-:W4:Y:S04]  /*2b50*/  @P0 LDG.E.U8 R33, desc[UR20][R26.64] ;  /* 0x000000141a210981 */ /* 0x000f28000c1e1100 */
[----:B--2---:R1:W-:Y:S02]  /*2b60*/  STL [R1+0x6c], R36 ;  /* 0x00006c2401007387 */ /* 0x0043e40000100800 */
[----:B-1----:R-:W-:-:S04]  /*2b70*/  IMAD.U32 R36, RZ, RZ, UR12 ;  /* 0x0000000cff247e24 */ /* 0x002fc8000f8e00ff */
[----:B------:R-:W-:-:S04]  /*2b80*/  IMAD R169, R36, 0x2, R53 ;  /* 0x0000000224a97824 */ /* 0x000fc800078e0235 */
[----:B------:R-:W-:Y:S01]  /*2b90*/  IMAD R171, R38, 0x2, R169 ;  /* 0x0000000226ab7824 */ /* 0x000fe200078e02a9 */
[----:B------:R-:W-:Y:S03]  /*2ba0*/  STL [R1+0x198], R23 ;  /* 0x0001981701007387 */ /* 0x000fe60000100800 */
[----:B------:R-:W-:Y:S01]  /*2bb0*/  IMAD R173, R36, 0x2, R171 ;  /* 0x0000000224ad7824 */ /* 0x000fe200078e02ab */
[----:B------:R-:W-:Y:S03]  /*2bc0*/  STL [R1+0x194], R25 ;  /* 0x0001941901007387 */ /* 0x000fe60000100800 */
[----:B------:R-:W-:Y:S01]  /*2bd0*/  IMAD R176, R176, 0x2, R173 ;  /* 0x00000002b0b07824 */ /* 0x000fe200078e02ad */
[----:B---3--:R1:W-:Y:S01]  /*2be0*/  STL [R1+0x68], R29 ;  /* 0x0000681d01007387 */ /* 0x0083e20000100800 */
[----:B------:R-:W-:Y:S01]  /*2bf0*/  IADD3 R174, P4, PT, R173, R137, RZ ;  /* 0x00000089adae7210 */ /* 0x000fe20007f9e0ff */
[----:B-1----:R-:W-:-:S04]  /*2c00*/  IMAD.U32 R29, RZ, RZ, UR12 ;  /* 0x0000000cff1d7e24 */ /* 0x002fc8000f8e00ff */
[----:B------:R-:W-:Y:S01]  /*2c10*/  IMAD R178, R29, 0x2, R176 ;  /* 0x000000021db27824 */ /* 0x000fe200078e02b0 */
[----:B------:R-:W-:-:S03]  /*2c20*/  LEA.HI.X.SX32 R173, R173, R136, 0x1, P4 ;  /* 0x00000088adad7211 */ /* 0x000fc600020f0eff */
[----:B------:R-:W-:Y:S02]  /*2c30*/  IMAD R183, R183, 0x4, R178 ;  /* 0x00000004b7b77824 */ /* 0x000fe400078e02b2 */
[----:B------:R-:W-:Y:S02]  /*2c40*/  @P2 IMAD.MOV.U32 R29, RZ, RZ, R173 ;  /* 0x000000ffff1d2224 */ /* 0x000fe400078e00ad */
[----:B------:R-:W-:Y:S02]  /*2c50*/  IMAD R185, R28, 0x2, R183 ;  /* 0x000000021cb97824 */ /* 0x000fe400078e02b7 */
[----:B------:R-:W-:-:S05]  /*2c60*/  @P2 IMAD.MOV.U32 R28, RZ, RZ, R174 ;  /* 0x000000ffff1c2224 */ /* 0x000fca00078e00ae */
[----:B------:R1:W2:Y:S01]  /*2c70*/  @P2 LDG.E.U8 R31, desc[UR20][R28.64] ;  /* 0x000000141c1f2981 */ /* 0x0002a2000c1e1100 */
[----:B------:R-:W-:Y:S02]  /*2c80*/  LOP3.LUT R36, R100, 0x70, RZ, 0xfc, !PT ;  /* 0x0000007064247812 */ /* 0x000fe400078efcff */
[----:B------:R-:W-:-:S04]  /*2c90*/  PLOP3.LUT P3, PT, PT, PT, UP1, 0x80, 0x8 ;  /* 0x000000000008781c */ /* 0x000fc80003f6f018 */
[----:B------:R-:W-:Y:S01]  /*2ca0*/  ISETP.LT.AND P3, PT, R36, UR22, P3 ;  /* 0x0000001624007c0c */ /* 0x000fe20009f61270 */
[----:B------:R-:W-:Y:S01]  /*2cb0*/  IMAD.U32 R36, RZ, RZ, UR12 ;  /* 0x0000000cff247e24 */ /* 0x000fe2000f8e00ff */
[C---:B------:R-:W-:Y:S01]  /*2cc0*/  IADD3 R184, P0, PT, R183.reuse, R137, RZ ;  /* 0x00000089b7b87210 */ /* 0x040fe20007f1e0ff */
[----:B------:R-:W-:Y:S02]  /*2cd0*/  STL [R1+0x1a0], R26 ;  /* 0x0001a01a01007387 */ /* 0x000fe40000100800 */
[----:B------:R-:W-:Y:S01]  /*2ce0*/  IMAD R189, R36, 0x2, R185 ;  /* 0x0000000224bd7824 */ /* 0x000fe200078e02b9 */
[----:B------:R-:W-:Y:S01]  /*2cf0*/  LEA.HI.X.SX32 R183, R183, R136, 0x1, P0 ;  /* 0x00000088b7b77211 */ /* 0x000fe200000f0eff */
[----:B------:R-:W-:Y:S01]  /*2d00*/  STL [R1+0x19c], R27 ;  /* 0x00019c1b01007387 */ /* 0x000fe20000100800 */
[----:B------:R-:W-:Y:S01]  /*2d10*/  PRMT R10, RZ, 0x7610, R10 ;  /* 0x00007610ff0a7816 */ /* 0x000fe2000000000a */
[----:B------:R-:W-:Y:S02]  /*2d20*/  IMAD.U32 R194, RZ, RZ, UR12 ;  /* 0x0000000cffc27e24 */ /* 0x000fe4000f8e00ff */
[----:B------:R3:W-:Y:S01]  /*2d30*/  STL [R1+0x1a4], R173 ;  /* 0x0001a4ad01007387 */ /* 0x0007e20000100800 */
[----:B------:R-:W-:Y:S01]  /*2d40*/  IMAD R191, R38, 0x2, R189 ;  /* 0x0000000226bf7824 */ /* 0x000fe200078e02bd */
[----:B------:R-:W-:Y:S01]  /*2d50*/  PLOP3.LUT P2, PT, PT, PT, UP1, 0x80, 0x8 ;  /* 0x000000000008781c */ /* 0x000fe20003f4f018 */
[----:B-1----:R-:W-:-:S02]  /*2d60*/  @P3 IMAD.MOV.U32 R28, RZ, RZ, R184 ;  /* 0x000000ffff1c3224 */ /* 0x002fc400078e00b8 */
[----:B------:R-:W-:Y:S02]  /*2d70*/  @P3 IMAD.MOV.U32 R29, RZ, RZ, R183 ;  /* 0x000000ffff1d3224 */ /* 0x000fe400078e00b7 */
[----:B------:R-:W-:-:S03]  /*2d80*/  IMAD R194, R194, 0x2, R191 ;  /* 0x00000002c2c27824 */ /* 0x000fc600078e02bf */
[----:B------:R1:W4:Y:S01]  /*2d90*/  @P3 LDG.E.U8 R10, desc[UR20][R28.64] ;  /* 0x000000141c0a3981 */ /* 0x000322000c1e1100 */
[----:B------:R-:W-:Y:S01]  /*2da0*/  PLOP3.LUT P3, PT, PT, PT, UP1, 0x80, 0x8 ;  /* 0x000000000008781c */ /* 0x000fe20003f6f018 */
[----:B------:R-:W-:Y:S01]  /*2db0*/  IMAD.U32 R79, RZ, RZ, UR12 ;  /* 0x0000000cff4f7e24 */ /* 0x000fe2000f8e00ff */
[CC--:B------:R-:W-:Y:S02]  /*2dc0*/  IADD3 R195, P5, PT, R194.reuse, R137.reuse, RZ ;  /* 0x00000089c2c37210 */ /* 0x0c0fe40007fbe0ff */
[----:B------:R-:W-:Y:S01]  /*2dd0*/  PLOP3.LUT P0, PT, PT, PT, UP1, 0x80, 0x8 ;  /* 0x000000000008781c */ /* 0x000fe20003f0f018 */
[----:B------:R-:W-:Y:S01]  /*2de0*/  IMAD R79, R79, 0x2, R194 ;  /* 0x000000024f4f7824 */ /* 0x000fe200078e02c2 */
[----:B------:R-:W-:Y:S02]  /*2df0*/  LEA.HI.X.SX32 R194, R194, R136, 0x1, P5 ;  /* 0x00000088c2c27211 */ /* 0x000fe400028f0eff */
[----:B-1----:R-:W-:Y:S02]  /*2e00*/  IADD3 R28, P4, PT, R30, R137, RZ ;  /* 0x000000891e1c7210 */ /* 0x002fe40007f9e0ff */
[----:B---3--:R-:W-:-:S02]  /*2e10*/  PRMT R173, RZ, 0x7610, R173 ;  /* 0x00007610ffad7816 */ /* 0x008fc400000000ad */
[----:B------:R-:W-:Y:S02]  /*2e20*/  LEA.HI.X.SX32 R29, R30, R136, 0x1, P4 ;  /* 0x000000881e1d7211 */ /* 0x000fe400020f0eff */
[----:B------:R-:W-:Y:S02]  /*2e30*/  PRMT R26, RZ, 0x7610, R26 ;  /* 0x00007610ff1a7816 */ /* 0x000fe4000000001a */
[----:B------:R-:W-:Y:S02]  /*2e40*/  LOP3.LUT R36, R100, 0x12, RZ, 0xfc, !PT ;  /* 0x0000001264247812 */ /* 0x000fe400078efcff */
[----:B------:R-:W-:Y:S02]  /*2e50*/  PRMT R27, RZ, 0x7610, R27 ;  /* 0x00007610ff1b7816 */ /* 0x000fe4000000001b */
[----:B------:R-:W-:Y:S02]  /*2e60*/  PRMT R23, RZ, 0x7610, R23 ;  /* 0x00007610ff177816 */ /* 0x000fe40000000017 */
[----:B------:R-:W-:-:S02]  /*2e70*/  PRMT R25, RZ, 0x7610, R25 ;  /* 0x00007610ff197816 */ /* 0x000fc40000000019 */
[C---:B------:R-:W-:Y:S02]  /*2e80*/  LOP3.LUT R44, R100.reuse, 0x2a, RZ, 0xfc, !PT ;  /* 0x0000002a642c7812 */ /* 0x040fe400078efcff */
[C---:B------:R-:W-:Y:S02]  /*2e90*/  LOP3.LUT R43, R100.reuse, 0x32, RZ, 0xfc, !PT ;  /* 0x00000032642b7812 */ /* 0x040fe400078efcff */
[----:B------:R-:W-:Y:S02]  /*2ea0*/  PRMT R22, RZ, 0x7610, R22 ;  /* 0x00007610ff167816 */ /* 0x000fe40000000016 */
[----:B------:R-:W-:Y:S02]  /*2eb0*/  PRMT R20, RZ, 0x7610, R20 ;  /* 0x00007610ff147816 */ /* 0x000fe40000000014 */
[----:B------:R-:W-:Y:S02]  /*2ec0*/  PRMT R18, RZ, 0x7610, R18 ;  /* 0x00007610ff127816 */ /* 0x000fe40000000012 */
[----:B------:R-:W-:-:S02]  /*2ed0*/  LOP3.LUT R50, R100, 0x42, RZ, 0xfc, !PT ;  /* 0x0000004264327812 */ /* 0x000fc400078efcff */
[C---:B------:R-:W-:Y:S02]  /*2ee0*/  LOP3.LUT R49, R100.reuse, 0x4a, RZ, 0xfc, !PT ;  /* 0x0000004a64317812 */ /* 0x040fe400078efcff */
[----:B------:R-:W-:Y:S02]  /*2ef0*/  PRMT R17, RZ, 0x7610, R17 ;  /* 0x00007610ff117816 */ /* 0x000fe40000000011 */
[----:B------:R-:W-:Y:S02]  /*2f00*/  PRMT R16, RZ, 0x7610, R16 ;  /* 0x00007610ff107816 */ /* 0x000fe40000000010 */
[----:B------:R-:W-:Y:S02]  /*2f10*/  PRMT R15, RZ, 0x7610, R15 ;  /* 0x00007610ff0f7816 */ /* 0x000fe4000000000f */
[C---:B------:R-:W-:Y:S02]  /*2f20*/  LOP3.LUT R57, R100.reuse, 0x5a, RZ, 0xfc, !PT ;  /* 0x0000005a64397812 */ /* 0x040fe400078efcff */
[----:B------:R-:W-:-:S02]  /*2f30*/  LOP3.LUT R55, R100, 0x62, RZ, 0xfc, !PT ;  /* 0x0000006264377812 */ /* 0x000fc400078efcff */
[----:B------:R-:W-:Y:S02]  /*2f40*/  PRMT R14, RZ, 0x7610, R14 ;  /* 0x00007610ff0e7816 */ /* 0x000fe4000000000e */
[----:B------:R-:W-:Y:S02]  /*2f50*/  PRMT R3, RZ, 0x7610, R3 ;  /* 0x00007610ff037816 */ /* 0x000fe40000000003 */
[----:B------:R-:W-:Y:S02]  /*2f60*/  PRMT R13, RZ, 0x7610, R13 ;  /* 0x00007610ff0d7816 */ /* 0x000fe4000000000d */
[----:B------:R-:W-:Y:S02]  /*2f70*/  PRMT R12, RZ, 0x7610, R12 ;  /* 0x00007610ff0c7816 */ /* 0x000fe4000000000c */
[----:B------:R-:W-:Y:S02]  /*2f80*/  PRMT R11, RZ, 0x7610, R11 ;  /* 0x00007610ff0b7816 */ /* 0x000fe4000000000b */
[----:B------:R-:W-:-:S02]  /*2f90*/  PRMT R9, RZ, 0x7610, R9 ;  /* 0x00007610ff097816 */ /* 0x000fc40000000009 */
[----:B------:R-:W-:Y:S02]  /*2fa0*/  PRMT R8, RZ, 0x7610, R8 ;  /* 0x00007610ff087816 */ /* 0x000fe40000000008 */
[C---:B------:R-:W-:Y:S02]  /*2fb0*/  LOP3.LUT R60, R100.reuse, 0x14, RZ, 0xfc, !PT ;  /* 0x00000014643c7812 */ /* 0x040fe400078efcff */
[----:B------:R-:W-:Y:S02]  /*2fc0*/  PRMT R7, RZ, 0x7610, R7 ;  /* 0x00007610ff077816 */ /* 0x000fe40000000007 */
[----:B------:R-:W-:Y:S02]  /*2fd0*/  PRMT R6, RZ, 0x7610, R6 ;  /* 0x00007610ff067816 */ /* 0x000fe40000000006 */
[----:B------:R-:W-:Y:S02]  /*2fe0*/  LOP3.LUT R63, R100, 0x24, RZ, 0xfc, !PT ;  /* 0x00000024643f7812 */ /* 0x000fe400078efcff */
[----:B------:R-:W-:-:S02]  /*2ff0*/  PRMT R5, RZ, 0x7610, R5 ;  /* 0x00007610ff057816 */ /* 0x000fc40000000005 */
[C---:B------:R-:W-:Y:S02]  /*3000*/  LOP3.LUT R67, R100.reuse, 0x2c, RZ, 0xfc, !PT ;  /* 0x0000002c64437812 */ /* 0x040fe400078efcff */
[----:B------:R-:W-:Y:S02]  /*3010*/  PRMT R4, RZ, 0x7610, R4 ;  /* 0x00007610ff047816 */ /* 0x000fe40000000004 */
[----:B------:R-:W-:Y:S01]  /*3020*/  PRMT R2, RZ, 0x7610, R2 ;  /* 0x00007610ff027816 */ /* 0x000fe20000000002 */
[----:B--2---:R1:W-:Y:S04]  /*3030*/  STL [R1+0x60], R31 ;  /* 0x0000601f01007387 */ /* 0x0043e80000100800 */
[----:B----4-:R2:W-:Y:S01]  /*3040*/  STL [R1+0x64], R33 ;  /* 0x0000642101007387 */ /* 0x0105e20000100800 */
[----:B-1----:R-:W-:-:S04]  /*3050*/  LOP3.LUT R31, R100, 0x78, RZ, 0xfc, !PT ;  /* 0x00000078641f7812 */ /* 0x002fc800078efcff */
[----:B------:R-:W-:Y:S02]  /*3060*/  ISETP.LT.AND P2, PT, R31, UR22, P2 ;  /* 0x000000161f007c0c */ /* 0x000fe40009741270 */
[C---:B--2---:R-:W-:Y:S02]  /*3070*/  LOP3.LUT R33, R100.reuse, 0x2, RZ, 0xfc, !PT ;  /* 0x0000000264217812 */ /* 0x044fe400078efcff */
[----:B------:R-:W-:Y:S02]  /*3080*/  LOP3.LUT R31, R100, 0xa, RZ, 0xfc, !PT ;  /* 0x0000000a641f7812 */ /* 0x000fe400078efcff */
[----:B------:R-:W-:Y:S02]  /*3090*/  ISETP.LT.AND P3, PT, R33, UR22, P3 ;  /* 0x0000001621007c0c */ /* 0x000fe40009f61270 */
[----:B------:R-:W-:-:S05]  /*30a0*/  ISETP.LT.AND P0, PT, R31, UR22, P0 ;  /* 0x000000161f007c0c */ /* 0x000fca0008701270 */
[----:B------:R-:W-:Y:S02]  /*30b0*/  @P2 IMAD.MOV.U32 R30, RZ, RZ, R195 ;  /* 0x000000ffff1e2224 */ /* 0x000fe400078e00c3 */
[----:B------:R-:W-:Y:S01]  /*30c0*/  @P2 IMAD.MOV.U32 R31, RZ, RZ, R194 ;  /* 0x000000ffff1f2224 */ /* 0x000fe200078e00c2 */
[----:B------:R-:W-:-:S03]  /*30d0*/  LOP3.LUT R33, R100, 0x1a, RZ, 0xfc, !PT ;  /* 0x0000001a64217812 */ /* 0x000fc600078efcff */
[----:B------:R-:W2:Y:S01]  /*30e0*/  @P3 LDG.E.U8 R26, desc[UR20][R28.64] ;  /* 0x000000141c1a3981 */ /* 0x000ea2000c1e1100 */
[----:B------:R-:W-:-:S03]  /*30f0*/  PLOP3.LUT P3, PT, PT, PT, UP1, 0x80, 0x8 ;  /* 0x000000000008781c */ /* 0x000fc60003f6f018 */
[----:B------:R1:W3:Y:S01]  /*3100*/  @P2 LDG.E.U8 R173, desc[UR20][R30.64] ;  /* 0x000000141ead2981 */ /* 0x0002e2000c1e1100 */
[----:B------:R-:W-:Y:S02]  /*3110*/  PLOP3.LUT P2, PT, PT, PT, UP1, 0x80, 0x8 ;  /* 0x000000000008781c */ /* 0x000fe40003f4f018 */
[----:B------:R-:W-:Y:S02]  /*3120*/  ISETP.LT.AND P3, PT, R33, UR22, P3 ;  /* 0x0000001621007c0c */ /* 0x000fe40009f61270 */
[----:B------:R-:W-:Y:S02]  /*3130*/  ISETP.LT.AND P2, PT, R36, UR22, P2 ;  /* 0x0000001624007c0c */ /* 0x000fe40009741270 */
[----:B-1----:R-:W-:-:S04]  /*3140*/  IADD3 R30, P4, PT, R32, R137, RZ ;  /* 0x00000089201e7210 */ /* 0x002fc80007f9e0ff */
[-C--:B------:R-:W-:Y:S02]  /*3150*/  LEA.HI.X.SX32 R31, R32, R136.reuse, 0x1, P4 ;  /* 0x00000088201f7211 */ /* 0x080fe400020f0eff */
[-C--:B------:R-:W-:Y:S02]  /*3160*/  IADD3 R32, P4, PT, R34, R137.reuse, RZ ;  /* 0x0000008922207210 */ /* 0x080fe40007f9e0ff */
[----:B------:R-:W-:Y:S01]  /*3170*/  IADD3 R33, P5, PT, R35, R137, RZ ;  /* 0x0000008923217210 */ /* 0x000fe20007fbe0ff */
[----:B------:R-:W4:Y:S01]  /*3180*/  @P0 LDG.E.U8 R27, desc[UR20][R30.64] ;  /* 0x000000141e1b0981 */ /* 0x000f22000c1e1100 */
[----:B------:R-:W-:Y:S02]  /*3190*/  LOP3.LUT R36, R100, 0x22, RZ, 0xfc, !PT ;  /* 0x0000002264247812 */ /* 0x000fe400078efcff */
[----:B------:R-:W-:Y:S02]  /*31a0*/  PLOP3.LUT P0, PT, PT, PT, UP1, 0x80, 0x8 ;  /* 0x000000000008781c */ /* 0x000fe40003f0f018 */
[----:B------:R-:W-:-:S02]  /*31b0*/  LEA.HI.X.SX32 R34, R34, R136, 0x1, P4 ;  /* 0x0000008822227211 */ /* 0x000fc400020f0eff */
[----:B------:R-:W-:Y:S02]  /*31c0*/  LEA.HI.X.SX32 R35, R35, R136, 0x1, P5 ;  /* 0x0000008823237211 */ /* 0x000fe400028f0eff */
[----:B------:R-:W-:Y:S01]  /*31d0*/  ISETP.LT.AND P0, PT, R36, UR22, P0 ;  /* 0x0000001624007c0c */ /* 0x000fe20008701270 */
[----:B------:R-:W-:Y:S02]  /*31e0*/  @P2 IMAD.MOV.U32 R36, RZ, RZ, R32 ;  /* 0x000000ffff242224 */ /* 0x000fe400078e0020 */
[----:B------:R-:W-:Y:S02]  /*31f0*/  @P2 IMAD.MOV.U32 R37, RZ, RZ, R34 ;  /* 0x000000ffff252224 */ /* 0x000fe400078e0022 */
[----:B------:R-:W-:Y:S02]  /*3200*/  @P3 IMAD.MOV.U32 R38, RZ, RZ, R33 ;  /* 0x000000ffff263224 */ /* 0x000fe400078e0021 */
[----:B------:R-:W-:Y:S01]  /*3210*/  @P3 IMAD.MOV.U32 R39, RZ, RZ, R35 ;  /* 0x000000ffff273224 */ /* 0x000fe200078e0023 */
[----:B------:R1:W2:Y:S01]  /*3220*/  @P2 LDG.E.U8 R23, desc[UR20][R36.64] ;  /* 0x0000001424172981 */ /* 0x0002a2000c1e1100 */
[----:B------:R-:W-:-:S03]  /*3230*/  PLOP3.LUT P2, PT, PT, PT, UP1, 0x80, 0x8 ;  /* 0x000000000008781c */ /* 0x000fc60003f4f018 */
[----:B------:R0:W2:Y:S01]  /*3240*/  @P3 LDG.E.U8 R25, desc[UR20][R38.64] ;  /* 0x0000001426193981 */ /* 0x0000a2000c1e1100 */
[----:B------:R-:W-:Y:S02]  /*3250*/  PLOP3.LUT P3, PT, PT, PT, UP1, 0x80, 0x8 ;  /* 0x000000000008781c */ /* 0x000fe40003f6f018 */
[----:B------:R-:W-:Y:S02]  /*3260*/  ISETP.LT.AND P2, PT, R44, UR22, P2 ;  /* 0x000000162c007c0c */ /* 0x000fe40009741270 */
[CC--:B-1----:R-:W-:Y:S02]  /*3270*/  IADD3 R36, P4, PT, R42.reuse, R137.reuse, RZ ;  /* 0x000000892a247210 */ /* 0x0c2fe40007f9e0ff */
[----:B------:R-:W-:Y:S02]  /*3280*/  ISETP.LT.AND P3, PT, R43, UR22, P3 ;  /* 0x000000162b007c0c */ /* 0x000fe40009f61270 */
[----:B------:R-:W-:Y:S02]  /*3290*/  LEA.HI.X.SX32 R37, R42, R136, 0x1, P4 ;  /* 0x000000882a257211 */ /* 0x000fe400020f0eff */
[----:B0-----:R-:W-:-:S02]  /*32a0*/  IADD3 R38, P4, PT, R40, R137, RZ ;  /* 0x0000008928267210 */ /* 0x001fc40007f9e0ff */
[C---:B------:R-:W-:Y:S01]  /*32b0*/  IADD3 R39, P5, PT, R41.reuse, R137, RZ ;  /* 0x0000008929277210 */ /* 0x040fe20007fbe0ff */
[----:B------:R-:W2:Y:S01]  /*32c0*/  @P0 LDG.E.U8 R22, desc[UR20][R36.64] ;  /* 0x0000001424160981 */ /* 0x000ea2000c1e1100 */
[----:B------:R-:W-:Y:S02]  /*32d0*/  LOP3.LUT R42, R100, 0x3a, RZ, 0xfc, !PT ;  /* 0x0000003a642a7812 */ /* 0x000fe400078efcff */
[----:B------:R-:W-:Y:S02]  /*32e0*/  PLOP3.LUT P0, PT, PT, PT, UP1, 0x80, 0x8 ;  /* 0x000000000008781c */ /* 0x000fe40003f0f018 */
[-C--:B------:R-:W-:Y:S02]  /*32f0*/  LEA.HI.X.SX32 R40, R40, R136.reuse, 0x1, P4 ;  /* 0x0000008828287211 */ /* 0x080fe400020f0eff */
[----:B------:R-:W-:Y:S02]  /*3300*/  LEA.HI.X.SX32 R41, R41, R136, 0x1, P5 ;  /* 0x0000008829297211 */ /* 0x000fe400028f0eff */
[----:B------:R-:W-:Y:S01]  /*3310*/  ISETP.LT.AND P0, PT, R42, UR22, P0 ;  /* 0x000000162a007c0c */ /* 0x000fe20008701270 */
[----:B------:R-:W-:-:S02]  /*3320*/  @P2 IMAD.MOV.U32 R42, RZ, RZ, R38 ;  /* 0x000000ffff2a2224 */ /* 0x000fc400078e0026 */
        /* <DEDUP_REMOVED lines=8> */
[CC--:B0-----:R-:W-:Y:S02]  /*33b0*/  IADD3 R42, P4, PT, R48.reuse, R137.reuse, RZ ;  /* 0x00000089302a7210 */ /* 0x0c1fe40007f9e0ff */
[----:B------:R-:W-:Y:S02]  /*33c0*/  ISETP.LT.AND P3, PT, R49, UR22, P3 ;  /* 0x0000001631007c0c */ /* 0x000fe40009f61270 */
[----:B------:R-:W-:Y:S02]  /*33d0*/  LEA.HI.X.SX32 R43, R48, R136, 0x1, P4 ;  /* 0x00000088302b7211 */ /* 0x000fe400020f0eff */
[----:B-1----:R-:W-:-:S02]  /*33e0*/  IADD3 R44, P4, PT, R46, R137, RZ ;  /* 0x000000892e2c7210 */ /* 0x002fc40007f9e0ff */
        /* <DEDUP_REMOVED lines=27> */
[----:B------:R-:W2:Y:S01]  /*35a0*/  @P2 LDG.E.U8 R3, desc[UR20][R50.64] ;  /* 0x0000001432032981 */ /* 0x000ea2000c1e1100 */
[----:B------:R-:W-:Y:S01]  /*35b0*/  @P3 IMAD.MOV.U32 R54, RZ, RZ, R168 ;  /* 0x000000ffff363224 */ /* 0x000fe200078e00a8 */
[----:B------:R-:W-:Y:S01]  /*35c0*/  LOP3.LUT R57, R100, 0x72, RZ, 0xfc, !PT ;  /* 0x0000007264397812 */ /* 0x000fe200078efcff */
[----:B------:R-:W-:Y:S01]  /*35d0*/  @P3 IMAD.MOV.U32 R55, RZ, RZ, R52 ;  /* 0x000000ffff373224 */ /* 0x000fe200078e0034 */
[----:B------:R-:W-:-:S02]  /*35e0*/  PLOP3.LUT P2, PT, PT, PT, UP1, 0x80, 0x8 ;  /* 0x000000000008781c */ /* 0x000fc40003f4f018 */
[CC--:B------:R-:W-:Y:S02]  /*35f0*/  IADD3 R177, P4, PT, R176.reuse, R137.reuse, RZ ;  /* 0x00000089b0b17210 */ /* 0x0c0fe40007f9e0ff */
[----:B------:R-:W-:Y:S01]  /*3600*/  ISETP.LT.AND P2, PT, R57, UR22, P2 ;  /* 0x0000001639007c0c */ /* 0x000fe20009741270 */
[----:B------:R0:W2:Y:S01]  /*3610*/  @P3 LDG.E.U8 R13, desc[UR20][R54.64] ;  /* 0x00000014360d3981 */ /* 0x0000a2000c1e1100 */
[----:B------:R-:W-:Y:S02]  /*3620*/  LEA.HI.X.SX32 R176, R176, R136, 0x1, P4 ;  /* 0x00000088b0b07211 */ /* 0x000fe400020f0eff */
[----:B------:R-:W-:Y:S02]  /*3630*/  LOP3.LUT R53, R100, 0x7a, RZ, 0xfc, !PT ;  /* 0x0000007a64357812 */ /* 0x000fe400078efcff */
[----:B------:R-:W-:Y:S02]  /*3640*/  PLOP3.LUT P3, PT, PT, PT, UP1, 0x80, 0x8 ;  /* 0x000000000008781c */ /* 0x000fe40003f6f018 */
[----:B------:R-:W-:-:S02]  /*3650*/  IADD3 R188, P4, PT, R185, R137, RZ ;  /* 0x00000089b9bc7210 */ /* 0x000fc40007f9e0ff */
[----:B------:R-:W-:Y:S01]  /*3660*/  ISETP.LT.AND P3, PT, R53, UR22, P3 ;  /* 0x0000001635007c0c */ /* 0x000fe20009f61270 */
[----:B0-----:R-:W-:Y:S01]  /*3670*/  @P0 IMAD.MOV.U32 R54, RZ, RZ, R177 ;  /* 0x000000ffff360224 */ /* 0x001fe200078e00b1 */
[-C--:B------:R-:W-:Y:S01]  /*3680*/  LEA.HI.X.SX32 R185, R185, R136.reuse, 0x1, P4 ;  /* 0x00000088b9b97211 */ /* 0x080fe200020f0eff */
[----:B------:R-:W-:Y:S01]  /*3690*/  @P0 IMAD.MOV.U32 R55, RZ, RZ, R176 ;  /* 0x000000ffff370224 */ /* 0x000fe200078e00b0 */
[C---:B------:R-:W-:Y:S02]  /*36a0*/  IADD3 R57, P5, PT, R79.reuse, R137, RZ ;  /* 0x000000894f397210 */ /* 0x040fe40007fbe0ff */
[----:B------:R-:W-:Y:S02]  /*36b0*/  LOP3.LUT R53, R100, 0x4, RZ, 0xfc, !PT ;  /* 0x0000000464357812 */ /* 0x000fe400078efcff */
[----:B------:R0:W2:Y:S01]  /*36c0*/  @P0 LDG.E.U8 R12, desc[UR20][R54.64] ;  /* 0x00000014360c0981 */ /* 0x0000a2000c1e1100 */
[----:B------:R-:W-:Y:S02]  /*36d0*/  PLOP3.LUT P0, PT, PT, PT, UP1, 0x80, 0x8 ;  /* 0x000000000008781c */ /* 0x000fe40003f0f018 */
[----:B------:R-:W-:-:S02]  /*36e0*/  LEA.HI.X.SX32 R196, R79, R136, 0x1, P5 ;  /* 0x000000884fc47211 */ /* 0x000fc400028f0eff */
[----:B------:R-:W-:Y:S01]  /*36f0*/  ISETP.LT.AND P0, PT, R53, UR22, P0 ;  /* 0x0000001635007c0c */ /* 0x000fe20008701270 */
[----:B0-----:R-:W-:Y:S02]  /*3700*/  @P2 IMAD.MOV.U32 R54, RZ, RZ, R188 ;  /* 0x000000ffff362224 */ /* 0x001fe400078e00bc */
[----:B------:R-:W-:Y:S01]  /*3710*/  @P2 IMAD.MOV.U32 R55, RZ, RZ, R185 ;  /* 0x000000ffff372224 */ /* 0x000fe200078e00b9 */
[----:B------:R-:W-:-:S04]  /*3720*/  IADD3 R53, P4, PT, R56, R137, RZ ;  /* 0x0000008938357210 */ /* 0x000fc80007f9e0ff */
[----:B------:R0:W2:Y:S01]  /*3730*/  @P2 LDG.E.U8 R11, desc[UR20][R54.64] ;  /* 0x00000014360b2981 */ /* 0x0000a2000c1e1100 */
[----:B------:R-:W-:-:S03]  /*3740*/  PLOP3.LUT P2, PT, PT, PT, UP1, 0x80, 0x8 ;  /* 0x000000000008781c */ /* 0x000fc60003f4f018 */
[----:B------:R1:W-:Y:S01]  /*3750*/  STL [R1+0x124], R57 ;  /* 0x0001243901007387 */ /* 0x0003e20000100800 */
[----:B0-----:R-:W-:Y:S02]  /*3760*/  @P3 IMAD.MOV.U32 R54, RZ, RZ, R57 ;  /* 0x000000ffff363224 */ /* 0x001fe400078e0039 */
[----:B------:R-:W-:Y:S01]  /*3770*/  @P3 IMAD.MOV.U32 R55, RZ, RZ, R196 ;  /* 0x000000ffff373224 */ /* 0x000fe200078e00c4 */
[----:B-1----:R-:W-:-:S04]  /*3780*/  LOP3.LUT R57, R100, 0xc, RZ, 0xfc, !PT ;  /* 0x0000000c64397812 */ /* 0x002fc800078efcff */
[----:B------:R0:W2:Y:S01]  /*3790*/  @P3 LDG.E.U8 R9, desc[UR20][R54.64] ;  /* 0x0000001436093981 */ /* 0x0000a2000c1e1100 */
[----:B------:R-:W-:Y:S02]  /*37a0*/  ISETP.LT.AND P2, PT, R57, UR22, P2 ;  /* 0x0000001639007c0c */ /* 0x000fe40009741270 */
[----:B------:R-:W-:Y:S02]  /*37b0*/  PLOP3.LUT P3, PT, PT, PT, UP1, 0x80, 0x8 ;  /* 0x000000000008781c */ /* 0x000fe40003f6f018 */
[----:B0-----:R-:W-:Y:S01]  /*37c0*/  LEA.HI.X.SX32 R54, R56, R136, 0x1, P4 ;  /* 0x0000008838367211 */ /* 0x001fe200020f0eff */
[----:B------:R-:W-:Y:S01]  /*37d0*/  @P0 IMAD.MOV.U32 R56, RZ, RZ, R53 ;  /* 0x000000ffff380224 */ /* 0x000fe200078e0035 */
[----:B------:R-:W-:-:S03]  /*37e0*/  IADD3 R55, P4, PT, R59, R137, RZ ;  /* 0x000000893b377210 */ /* 0x000fc60007f9e0ff */
[----:B------:R-:W-:Y:S01]  /*37f0*/  @P0 IMAD.MOV.U32 R57, RZ, RZ, R54 ;  /* 0x000000ffff390224 */ /* 0x000fe200078e0036 */
[----:B------:R-:W-:Y:S02]  /*3800*/  ISETP.LT.AND P3, PT, R60, UR22, P3 ;  /* 0x000000163c007c0c */ /* 0x000fe40009f61270 */
[----:B------:R-:W-:Y:S02]  /*3810*/  LOP3.LUT R60, R100, 0x1c, RZ, 0xfc, !PT ;  /* 0x0000001c643c7812 */ /* 0x000fe400078efcff */
[----:B------:R0:W2:Y:S01]  /*3820*/  @P0 LDG.E.U8 R8, desc[UR20][R56.64] ;  /* 0x0000001438080981 */ /* 0x0000a2000c1e1100 */
[----:B------:R-:W-:-:S04]  /*3830*/  PLOP3.LUT P0, PT, PT, PT, UP1, 0x80, 0x8 ;  /* 0x000000000008781c */ /* 0x000fc80003f0f018 */
[----:B------:R-:W-:Y:S02]  /*3840*/  ISETP.LT.AND P0, PT, R60, UR22, P0 ;  /* 0x000000163c007c0c */ /* 0x000fe40008701270 */
[-C--:B0-----:R-:W-:Y:S02]  /*3850*/  LEA.HI.X.SX32 R57, R59, R136.reuse, 0x1, P4 ;  /* 0x000000883b397211 */ /* 0x081fe400020f0eff */
[C---:B------:R-:W-:Y:S01]  /*3860*/  IADD3 R56, P5, PT, R58.reuse, R137, RZ ;  /* 0x000000893a387210 */ /* 0x040fe20007fbe0ff */
[----:B------:R-:W-:Y:S02]  /*3870*/  @P2 IMAD.MOV.U32 R60, RZ, RZ, R55 ;  /* 0x000000ffff3c2224 */ /* 0x000fe400078e0037 */
[----:B------:R-:W-:Y:S01]  /*3880*/  @P2 IMAD.MOV.U32 R61, RZ, RZ, R57 ;  /* 0x000000ffff3d2224 */ /* 0x000fe200078e0039 */
[----:B------:R-:W-:-:S04]  /*3890*/  LEA.HI.X.SX32 R58, R58, R136, 0x1, P5 ;  /* 0x000000883a3a7211 */ /* 0x000fc800028f0eff */
[----:B------:R0:W2:Y:S01]  /*38a0*/  @P2 LDG.E.U8 R7, desc[UR20][R60.64] ;  /* 0x000000143c072981 */ /* 0x0000a2000c1e1100 */
[----:B------:R-:W-:Y:S02]  /*38b0*/  IADD3 R59, P4, PT, R62, R137, RZ ;  /* 0x000000893e3b7210 */ /* 0x000fe40007f9e0ff */
[----:B------:R-:W-:Y:S01]  /*38c0*/  PLOP3.LUT P2, PT, PT, PT, UP1, 0x80, 0x8 ;  /* 0x000000000008781c */ /* 0x000fe20003f4f018 */
[----:B0-----:R-:W-:Y:S02]  /*38d0*/  @P3 IMAD.MOV.U32 R60, RZ, RZ, R56 ;  /* 0x000000ffff3c3224 */ /* 0x001fe400078e0038 */
[----:B------:R-:W-:Y:S01]  /*38e0*/  @P3 IMAD.MOV.U32 R61, RZ, RZ, R58 ;  /* 0x000000ffff3d3224 */ /* 0x000fe200078e003a */
[----:B------:R-:W-:-:S04]  /*38f0*/  ISETP.LT.AND P2, PT, R63, UR22, P2 ;  /* 0x000000163f007c0c */ /* 0x000fc80009741270 */
[----:B------:R0:W2:Y:S01]  /*3900*/  @P3 LDG.E.U8 R6, desc[UR20][R60.64] ;  /* 0x000000143c063981 */ /* 0x0000a2000c1e1100 */
[----:B------:R-:W-:Y:S02]  /*3910*/  PLOP3.LUT P3, PT, PT, PT, UP1, 0x80, 0x8 ;  /* 0x000000000008781c */ /* 0x000fe40003f6f018 */
[----:B0-----:R-:W-:Y:S01]  /*3920*/  LEA.HI.X.SX32 R60, R62, R136, 0x1, P4 ;  /* 0x000000883e3c7211 */ /* 0x001fe200020f0eff */
[----:B------:R-:W-:Y:S01]  /*3930*/  @P0 IMAD.MOV.U32 R62, RZ, RZ, R59 ;  /* 0x000000ffff3e0224 */ /* 0x000fe200078e003b */
[----:B------:R-:W-:-:S03]  /*3940*/  IADD3 R61, P4, PT, R65, R137, RZ ;  /* 0x00000089413d7210 */ /* 0x000fc60007f9e0ff */
[----:B------:R-:W-:Y:S01]  /*3950*/  @P0 IMAD.MOV.U32 R63, RZ, RZ, R60 ;  /* 0x000000ffff3f0224 */ /* 0x000fe200078e003c */
[----:B------:R-:W-:-:S04]  /*3960*/  ISETP.LT.AND P3, PT, R67, UR22, P3 ;  /* 0x0000001643007c0c */ /* 0x000fc80009f61270 */
[----:B------:R0:W2:Y:S01]  /*3970*/  @P0 LDG.E.U8 R5, desc[UR20][R62.64] ;  /* 0x000000143e050981 */ /* 0x0000a2000c1e1100 */
[----:B------:R-:W-:Y:S02]  /*3980*/  LOP3.LUT R67, R100, 0x34, RZ, 0xfc, !PT ;  /* 0x0000003464437812 */ /* 0x000fe400078efcff */
[----:B------:R-:W-:Y:S01]  /*3990*/  PLOP3.LUT P0, PT, PT, PT, UP1, 0x80, 0x8 ;  /* 0x000000000008781c */ /* 0x000fe20003f0f018 */
[----:B------:R-:W-:Y:S01]  /*39a0*/  @P2 IMAD.MOV.U32 R102, RZ, RZ, R61 ;  /* 0x000000ffff662224 */ /* 0x000fe200078e003d */
[----:B0-----:R-:W-:Y:S02]  /*39b0*/  LEA.HI.X.SX32 R63, R65, R136, 0x1, P4 ;  /* 0x00000088413f7211 */ /* 0x001fe400020f0eff */
[----:B------:R-:W-:-:S03]  /*39c0*/  IADD3 R62, P5, PT, R64, R137, RZ ;  /* 0x00000089403e7210 */ /* 0x000fc60007fbe0ff */
[----:B------:R-:W-:Y:S01]  /*39d0*/  @P2 IMAD.MOV.U32 R103, RZ, RZ, R63 ;  /* 0x000000ffff672224 */ /* 0x000fe200078e003f */
[----:B------:R-:W-:Y:S02]  /*39e0*/  LEA.HI.X.SX32 R64, R64, R136, 0x1, P5 ;  /* 0x0000008840407211 */ /* 0x000fe400028f0eff */
[----:B------:R-:W-:Y:S02]  /*39f0*/  ISETP.LT.AND P0, PT, R67, UR22, P0 ;  /* 0x0000001643007c0c */ /* 0x000fe40008701270 */
[----:B------:R0:W2:Y:S01]  /*3a00*/  @P2 LDG.E.U8 R4, desc[UR20][R102.64] ;  /* 0x0000001466042981 */ /* 0x0000a2000c1e1100 */
[----:B------:R-:W-:Y:S02]  /*3a10*/  IADD3 R65, P4, PT, R66, R137, RZ ;  /* 0x0000008942417210 */ /* 0x000fe40007f9e0ff */
[----:B------:R-:W-:Y:S02]  /*3a20*/  LOP3.LUT R68, R100, 0x3c, RZ, 0xfc, !PT ;  /* 0x0000003c64447812 */ /* 0x000fe400078efcff */
[----:B------:R-:W-:Y:S01]  /*3a30*/  PLOP3.LUT P2, PT, PT, PT, UP1, 0x80, 0x8 ;  /* 0x000000000008781c */ /* 0x000fe20003f4f018 */
[----:B0-----:R-:W-:-:S02]  /*3a40*/  @P3 IMAD.MOV.U32 R102, RZ, RZ, R62 ;  /* 0x000000ffff663224 */ /* 0x001fc400078e003e */
[----:B------:R-:W-:Y:S01]  /*3a50*/  @P3 IMAD.MOV.U32 R103, RZ, RZ, R64 ;  /* 0x000000ffff673224 */ /* 0x000fe200078e0040 */
[----:B------:R-:W-:Y:S02]  /*3a60*/  LEA.HI.X.SX32 R66, R66, R136, 0x1, P4 ;  /* 0x0000008842427211 */ /* 0x000fe400020f0eff */
[----:B------:R-:W-:Y:S02]  /*3a70*/  LOP3.LUT R67, R100, 0x44, RZ, 0xfc, !PT ;  /* 0x0000004464437812 */ /* 0x000fe400078efcff */
[----:B------:R0:W2:Y:S01]  /*3a80*/  @P3 LDG.E.U8 R2, desc[UR20][R102.64] ;  /* 0x0000001466023981 */ /* 0x0000a2000c1e1100 */
[----:B------:R-:W-:Y:S02]  /*3a90*/  PLOP3.LUT P3, PT, PT, PT, UP1, 0x80, 0x8 ;  /* 0x000000000008781c */ /* 0x000fe40003f6f018 */
[----:B------:R-:W-:Y:S02]  /*3aa0*/  ISETP.LT.AND P2, PT, R68, UR22, P2 ;  /* 0x0000001644007c0c */ /* 0x000fe40009741270 */
[----:B------:R-:W-:-:S02]  /*3ab0*/  PRMT R252, RZ, 0x7610, R252 ;  /* 0x00007610fffc7816 */ /* 0x000fc400000000fc */
[----:B------:R-:W-:Y:S01]  /*3ac0*/  ISETP.LT.AND P3, PT, R67, UR22, P3 ;  /* 0x0000001643007c0c */ /* 0x000fe20009f61270 */
[----:B0-----:R-:W-:Y:S02]  /*3ad0*/  @P0 IMAD.MOV.U32 R102, RZ, RZ, R65 ;  /* 0x000000ffff660224 */ /* 0x001fe400078e0041 */
[----:B------:R-:W-:Y:S01]  /*3ae0*/  @P0 IMAD.MOV.U32 R103, RZ, RZ, R66 ;  /* 0x000000ffff670224 */ /* 0x000fe200078e0042 */
[C---:B------:R-:W-:Y:S02]  /*3af0*/  IADD3 R67, P4, PT, R69.reuse, R137, RZ ;  /* 0x0000008945437210 */ /* 0x040fe40007f9e0ff */
[----:B------:R-:W-:Y:S02]  /*3b00*/  LOP3.LUT R71, R100, 0x4c, RZ, 0xfc, !PT ;  /* 0x0000004c64477812 */ /* 0x000fe400078efcff */
[----:B------:R0:W2:Y:S01]  /*3b10*/  @P0 LDG.E.U8 R252, desc[UR20][R102.64] ;  /* 0x0000001466fc0981 */ /* 0x0000a2000c1e1100 */
[----:B------:R-:W-:Y:S02]  /*3b20*/  PLOP3.LUT P0, PT, PT, PT, UP1, 0x80, 0x8 ;  /* 0x000000000008781c */ /* 0x000fe40003f0f018 */
[----:B------:R-:W-:-:S02]  /*3b30*/  LEA.HI.X.SX32 R69, R69, R136, 0x1, P4 ;  /* 0x0000008845457211 */ /* 0x000fc400020f0eff */
[CC--:B------:R-:W-:Y:S02]  /*3b40*/  IADD3 R68, P5, PT, R70.reuse, R137.reuse, RZ ;  /* 0x0000008946447210 */ /* 0x0c0fe40007fbe0ff */
[----:B------:R-:W-:Y:S02]  /*3b50*/  PRMT R251, RZ, 0x7610, R251 ;  /* 0x00007610fffb7816 */ /* 0x000fe400000000fb */
[----:B------:R-:W-:Y:S01]  /*3b60*/  ISETP.LT.AND P0, PT, R71, UR22, P0 ;  /* 0x0000001647007c0c */ /* 0x000fe20008701270 */
[----:B0-----:R-:W-:Y:S01]  /*3b70*/  @P2 IMAD.MOV.U32 R102, RZ, RZ, R67 ;  /* 0x000000ffff662224 */ /* 0x001fe200078e0043 */
[----:B------:R-:W-:Y:S01]  /*3b80*/  LEA.HI.X.SX32 R70, R70, R136, 0x1, P5 ;  /* 0x0000008846467211 */ /* 0x000fe200028f0eff */
[----:B------:R-:W-:Y:S01]  /*3b90*/  @P2 IMAD.MOV.U32 R103, RZ, RZ, R69 ;  /* 0x000000ffff672224 */ /* 0x000fe200078e0045 */
[----:B------:R-:W-:Y:S02]  /*3ba0*/  IADD3 R71, P4, PT, R72, R137, RZ ;  /* 0x0000008948477210 */ /* 0x000fe40007f9e0ff */
[----:B------:R-:W-:-:S02]  /*3bb0*/  PRMT R250, RZ, 0x7610, R250 ;  /* 0x00007610fffa7816 */ /* 0x000fc400000000fa */
[----:B------:R0:W2:Y:S01]  /*3bc0*/  @P2 LDG.E.U8 R251, desc[UR20][R102.64] ;  /* 0x0000001466fb2981 */ /* 0x0000a2000c1e1100 */
[----:B------:R-:W-:Y:S02]  /*3bd0*/  LEA.HI.X.SX32 R72, R72, R136, 0x1, P4 ;  /* 0x0000008848487211 */ /* 0x000fe400020f0eff */
[----:B------:R-:W-:Y:S02]  /*3be0*/  LOP3.LUT R74, R100, 0x54, RZ, 0xfc, !PT ;  /* 0x00000054644a7812 */ /* 0x000fe400078efcff */
[----:B------:R-:W-:Y:S01]  /*3bf0*/  PLOP3.LUT P2, PT, PT, PT, UP1, 0x80, 0x8 ;  /* 0x000000000008781c */ /* 0x000fe20003f4f018 */
[----:B0-----:R-:W-:Y:S02]  /*3c00*/  @P3 IMAD.MOV.U32 R102, RZ, RZ, R68 ;  /* 0x000000ffff663224 */ /* 0x001fe400078e0044 */
[----:B------:R-:W-:Y:S01]  /*3c10*/  @P3 IMAD.MOV.U32 R103, RZ, RZ, R70 ;  /* 0x000000ffff673224 */ /* 0x000fe200078e0046 */
[----:B------:R-:W-:-:S04]  /*3c20*/  PRMT R249, RZ, 0x7610, R249 ;  /* 0x00007610fff97816 */ /* 0x000fc800000000f9 */
[----:B------:R0:W2:Y:S01]  /*3c30*/  @P3 LDG.E.U8 R250, desc[UR20][R102.64] ;  /* 0x0000001466fa3981 */ /* 0x0000a2000c1e1100 */
[----:B------:R-:W-:Y:S02]  /*3c40*/  LOP3.LUT R73, R100, 0x5c, RZ, 0xfc, !PT ;  /* 0x0000005c64497812 */ /* 0x000fe400078efcff */
[----:B------:R-:W-:Y:S02]  /*3c50*/  PLOP3.LUT P3, PT, PT, PT, UP1, 0x80, 0x8 ;  /* 0x000000000008781c */ /* 0x000fe40003f6f018 */
[----:B------:R-:W-:Y:S01]  /*3c60*/  ISETP.LT.AND P2, PT, R74, UR22, P2 ;  /* 0x000000164a007c0c */ /* 0x000fe20009741270 */
[----:B0-----:R-:W-:Y:S02]  /*3c70*/  @P0 IMAD.MOV.U32 R102, RZ, RZ, R71 ;  /* 0x000000ffff660224 */ /* 0x001fe400078e0047 */
[----:B------:R-:W-:-:S05]  /*3c80*/  @P0 IMAD.MOV.U32 R103, RZ, RZ, R72 ;  /* 0x000000ffff670224 */ /* 0x000fca00078e0048 */
[----:B------:R0:W2:Y:S01]  /*3c90*/  @P0 LDG.E.U8 R249, desc[UR20][R102.64] ;  /* 0x0000001466f90981 */ /* 0x0000a2000c1e1100 */
[----:B------:R-:W-:Y:S02]  /*3ca0*/  ISETP.LT.AND P0, PT, R73, UR22, P3 ;  /* 0x0000001649007c0c */ /* 0x000fe40009f01270 */
[CC--:B------:R-:W-:Y:S02]  /*3cb0*/  IADD3 R73, P4, PT, R75.reuse, R137.reuse, RZ ;  /* 0x000000894b497210 */ /* 0x0c0fe40007f9e0ff */
[----:B------:R-:W-:Y:S02]  /*3cc0*/  PLOP3.LUT P3, PT, PT, PT, UP1, 0x80, 0x8 ;  /* 0x000000000008781c */ /* 0x000fe40003f6f018 */
[----:B------:R-:W-:Y:S02]  /*3cd0*/  LEA.HI.X.SX32 R75, R75, R136, 0x1, P4 ;  /* 0x000000884b4b7211 */ /* 0x000fe400020f0eff */
[----:B0-----:R-:W-:Y:S02]  /*3ce0*/  LOP3.LUT R102, R100, 0x64, RZ, 0xfc, !PT ;  /* 0x0000006464667812 */ /* 0x001fe400078efcff */
[----:B------:R-:W-:Y:S01]  /*3cf0*/  PRMT R248, RZ, 0x7610, R248 ;  /* 0x00007610fff87816 */ /* 0x000fe200000000f8 */
[----:B------:R-:W-:Y:S01]  /*3d00*/  @P2 IMAD.MOV.U32 R103, RZ, RZ, R75 ;  /* 0x000000ffff672224 */ /* 0x000fe200078e004b */
[----:B------:R-:W-:Y:S01]  /*3d10*/  ISETP.LT.AND P3, PT, R102, UR22, P3 ;  /* 0x0000001666007c0c */ /* 0x000fe20009f61270 */
[----:B------:R-:W-:Y:S01]  /*3d20*/  @P2 IMAD.MOV.U32 R102, RZ, RZ, R73 ;  /* 0x000000ffff662224 */ /* 0x000fe200078e0049 */
[----:B------:R-:W-:-:S04]  /*3d30*/  IADD3 R74, P5, PT, R76, R137, RZ ;  /* 0x000000894c4a7210 */ /* 0x000fc80007fbe0ff */
[-C--:B------:R-:W-:Y:S01]  /*3d40*/  LEA.HI.X.SX32 R76, R76, R136.reuse, 0x1, P5 ;  /* 0x000000884c4c7211 */ /* 0x080fe200028f0eff */
[----:B------:R0:W2:Y:S01]  /*3d50*/  @P2 LDG.E.U8 R248, desc[UR20][R102.64] ;  /* 0x0000001466f82981 */ /* 0x0000a2000c1e1100 */
[C---:B------:R-:W-:Y:S01]  /*3d60*/  IADD3 R170, P2, PT, R169.reuse, R137, RZ ;  /* 0x00000089a9aa7210 */ /* 0x040fe20007f5e0ff */
[C---:B------:R-:W-:Y:S01]  /*3d70*/  VIADD R206, R0.reuse, 0x33 ;  /* 0x0000003300ce7836 */ /* 0x040fe20000000000 */
[----:B------:R-:W-:Y:S01]  /*3d80*/  PRMT R247, RZ, 0x7610, R247 ;  /* 0x00007610fff77816 */ /* 0x000fe200000000f7 */
[C---:B------:R-:W-:Y:S01]  /*3d90*/  VIADD R204, R0.reuse, 0x35 ;  /* 0x0000003500cc7836 */ /* 0x040fe20000000000 */
[----:B------:R-:W-:Y:S01]  /*3da0*/  LEA.HI.X.SX32 R169, R169, R136, 0x1, P2 ;  /* 0x00000088a9a97211 */ /* 0x000fe200010f0eff */
[----:B------:R-:W-:Y:S02]  /*3db0*/  VIADD R182, R0, 0x34 ;  /* 0x0000003400b67836 */ /* 0x000fe40000000000 */
[----:B0-----:R-:W-:Y:S02]  /*3dc0*/  @P0 IMAD.MOV.U32 R102, RZ, RZ, R74 ;  /* 0x000000ffff660224 */ /* 0x001fe400078e004a */
[----:B------:R-:W-:Y:S01]  /*3dd0*/  @P0 IMAD.MOV.U32 R103, RZ, RZ, R76 ;  /* 0x000000ffff670224 */ /* 0x000fe200078e004c */
[----:B------:R-:W-:-:S02]  /*3de0*/  IABS R138, R206 ;  /* 0x000000ce008a7213 */ /* 0x000fc40000000000 */
[----:B------:R-:W-:Y:S02]  /*3df0*/  PRMT R246, RZ, 0x7610, R246 ;  /* 0x00007610fff67816 */ /* 0x000fe400000000f6 */
[----:B------:R0:W2:Y:S01]  /*3e00*/  @P0 LDG.E.U8 R247, desc[UR20][R102.64] ;  /* 0x0000001466f70981 */ /* 0x0000a2000c1e1100 */
[----:B------:R-:W-:Y:S01]  /*3e10*/  IABS R111, R204 ;  /* 0x000000cc006f7213 */ /* 0x000fe20000000000 */
[----:B------:R-:W-:Y:S01]  /*3e20*/  VIADD R203, R0, 0x36 ;  /* 0x0000003600cb7836 */ /* 0x000fe20000000000 */
[----:B------:R-:W-:Y:S01]  /*3e30*/  IABS R139, R182 ;  /* 0x000000b6008b7213 */ /* 0x000fe20000000000 */
[----:B------:R-:W-:-:S04]  /*3e40*/  IMAD.HI.U32 R104, R87, R138, RZ ;  /* 0x0000008a57687227 */ /* 0x000fc800078e00ff */
[----:B0-----:R-:W-:Y:S02]  /*3e50*/  @P3 IMAD.MOV.U32 R102, RZ, RZ, R170 ;  /* 0x000000ffff663224 */ /* 0x001fe400078e00aa */
[----:B------:R-:W-:Y:S02]  /*3e60*/  @P3 IMAD.MOV.U32 R103, RZ, RZ, R169 ;  /* 0x000000ffff673224 */ /* 0x000fe400078e00a9 */
[----:B------:R-:W-:-:S03]  /*3e70*/  VIADD R207, R0, 0x38 ;  /* 0x0000003800cf7836 */ /* 0x000fc60000000000 */
[----:B------:R0:W2:Y:S01]  /*3e80*/  @P3 LDG.E.U8 R246, desc[UR20][R102.64] ;  /* 0x0000001466f63981 */ /* 0x0000a2000c1e1100 */
[----:B------:R-:W-:Y:S01]  /*3e90*/  VIADD R205, R0, 0x37 ;  /* 0x0000003700cd7836 */ /* 0x000fe20000000000 */
[----:B------:R-:W-:Y:S02]  /*3ea0*/  IABS R110, R203 ;  /* 0x000000cb006e7213 */ /* 0x000fe40000000000 */
[----:B------:R-:W-:Y:S01]  /*3eb0*/  IABS R108, R207 ;  /* 0x000000cf006c7213 */ /* 0x000fe20000000000 */
[----:B0-----:R-:W-:-:S04]  /*3ec0*/  IMAD.HI.U32 R103, R87, R111, RZ ;  /* 0x0000006f57677227 */ /* 0x001fc800078e00ff */
[----:B------:R-:W-:Y:S02]  /*3ed0*/  IMAD.MOV R102, RZ, RZ, -R104 ;  /* 0x000000ffff667224 */ /* 0x000fe400078e0a68 */
[----:B------:R-:W-:Y:S01]  /*3ee0*/  IMAD.HI.U32 R104, R87, R139, RZ ;  /* 0x0000008b57687227 */ /* 0x000fe200078e00ff */
[----:B------:R-:W-:-:S03]  /*3ef0*/  IABS R109, R205 ;  /* 0x000000cd006d7213 */ /* 0x000fc60000000000 */
[----:B------:R-:W-:Y:S02]  /*3f00*/  IMAD.MOV R103, RZ, RZ, -R103 ;  /* 0x000000ffff677224 */ /* 0x000fe400078e0a67 */
[----:B------:R-:W-:Y:S02]  /*3f10*/  IMAD R138, R77, R102, R138 ;  /* 0x000000664d8a7224 */ /* 0x000fe400078e028a */
[----:B------:R-:W-:Y:S02]  /*3f20*/  IMAD.MOV R104, RZ, RZ, -R104 ;  /* 0x000000ffff687224 */ /* 0x000fe400078e0a68 */
[----:B------:R-:W-:Y:S02]  /*3f30*/  VIADD R208, R0, 0x39 ;  /* 0x0000003900d07836 */ /* 0x000fe40000000000 */
[----:B------:R-:W-:-:S04]  /*3f40*/  IMAD.HI.U32 R102, R87, R110, RZ ;  /* 0x0000006e57667227 */ /* 0x000fc800078e00ff */
[----:B------:R-:W-:Y:S02]  /*3f50*/  IMAD R111, R77, R103, R111 ;  /* 0x000000674d6f7224 */ /* 0x000fe400078e026f */
[----:B------:R-:W-:Y:S02]  /*3f60*/  VIADD R212, R0, 0x3b ;  /* 0x0000003b00d47836 */ /* 0x000fe40000000000 */
[----:B------:R-:W-:Y:S01]  /*3f70*/  IMAD.HI.U32 R103, R87, R108, RZ ;  /* 0x0000006c57677227 */ /* 0x000fe200078e00ff */
[----:B------:R-:W-:-:S03]  /*3f80*/  IABS R107, R208 ;  /* 0x000000d0006b7213 */ /* 0x000fc60000000000 */
[----:B------:R-:W-:Y:S02]  /*3f90*/  IMAD R139, R77, R104, R139 ;  /* 0x000000684d8b7224 */ /* 0x000fe400078e028b */
        /* <DEDUP_REMOVED lines=8> */
[----:B------:R-:W-:Y:S02]  /*4020*/  VIADD R213, R0, 0x3a ;  /* 0x0000003a00d57836 */ /* 0x000fe40000000000 */
[----:B------:R-:W-:Y:S02]  /*4030*/  IMAD R108, R77, R103, R108 ;  /* 0x000000674d6c7224 */ /* 0x000fe400078e026c */
[----:B------:R-:W-:Y:S01]  /*4040*/  IMAD.HI.U32 R103, R87, R105, RZ ;  /* 0x0000006957677227 */ /* 0x000fe200078e00ff */
[----:B------:R-:W-:-:S03]  /*4050*/  IABS R106, R213 ;  /* 0x000000d5006a7213 */ /* 0x000fc60000000000 */
[C---:B------:R-:W-:Y:S01]  /*4060*/  IMAD R109, R77.reuse, R104, R109 ;  /* 0x000000684d6d7224 */ /* 0x040fe200078e026d */
[----:B------:R-:W-:Y:S01]  /*4070*/  IABS R104, R215 ;  /* 0x000000d700687213 */ /* 0x000fe20000000000 */
[----:B------:R-:W-:Y:S02]  /*4080*/  IMAD.MOV R102, RZ, RZ, -R102 ;  /* 0x000000ffff667224 */ /* 0x000fe400078e0a66 */
[----:B------:R-:W-:Y:S02]  /*4090*/  IMAD.MOV R103, RZ, RZ, -R103 ;  /* 0x000000ffff677224 */ /* 0x000fe400078e0a67 */
[----:B------:R-:W-:Y:S02]  /*40a0*/  VIADD R214, R0, 0x3d ;  /* 0x0000003d00d67836 */ /* 0x000fe40000000000 */
[----:B------:R-:W-:Y:S02]  /*40b0*/  IMAD R107, R77, R102, R107 ;  /* 0x000000664d6b7224 */ /* 0x000fe400078e026b */
[----:B------:R-:W-:-:S04]  /*40c0*/  IMAD.HI.U32 R102, R87, R104, RZ ;  /* 0x0000006857667227 */ /* 0x000fc800078e00ff */
[----:B------:R-:W-:-:S04]  /*40d0*/  IMAD.HI.U32 R179, R87, R106, RZ ;  /* 0x0000006a57b37227 */ /* 0x000fc800078e00ff */
[----:B------:R-:W-:Y:S01]  /*40e0*/  IMAD R105, R77, R103, R105 ;  /* 0x000000674d697224 */ /* 0x000fe200078e0269 */
[----:B------:R-:W-:Y:S01]  /*40f0*/  IABS R103, R214 ;  /* 0x000000d600677213 */ /* 0x000fe20000000000 */
[----:B------:R-:W-:Y:S02]  /*4100*/  IMAD.MOV R102, RZ, RZ, -R102 ;  /* 0x000000ffff667224 */ /* 0x000fe400078e0a66 */
[C---:B------:R-:W-:Y:S02]  /*4110*/  VIADD R216, R0.reuse, 0x3e ;  /* 0x0000003e00d87836 */ /* 0x040fe40000000000 */
[----:B------:R-:W-:Y:S02]  /*4120*/  IMAD.MOV R179, RZ, RZ, -R179 ;  /* 0x000000ffffb37224 */ /* 0x000fe400078e0ab3 */
[----:B------:R-:W-:Y:S02]  /*4130*/  VIADD R193, R0, 0x3f ;  /* 0x0000003f00c17836 */ /* 0x000fe40000000000 */
[----:B------:R-:W-:-:S04]  /*4140*/  IMAD.HI.U32 R181, R87, R103, RZ ;  /* 0x0000006757b57227 */ /* 0x000fc800078e00ff */
[C---:B------:R-:W-:Y:S01]  /*4150*/  IMAD R104, R77.reuse, R102, R104 ;  /* 0x000000664d687224 */ /* 0x040fe200078e0268 */
[----:B------:R-:W-:Y:S01]  /*4160*/  IABS R102, R216 ;  /* 0x000000d800667213 */ /* 0x000fe20000000000 */
[----:B------:R-:W-:Y:S01]  /*4170*/  IMAD R106, R77, R179, R106 ;  /* 0x000000b34d6a7224 */ /* 0x000fe200078e026a */
[----:B------:R-:W-:Y:S01]  /*4180*/  IABS R179, R193 ;  /* 0x000000c100b37213 */ /* 0x000fe20000000000 */
[----:B------:R-:W-:Y:S02]  /*4190*/  IMAD.MOV R181, RZ, RZ, -R181 ;  /* 0x000000ffffb57224 */ /* 0x000fe400078e0ab5 */
[----:B------:R-:W-:Y:S01]  /*41a0*/  IMAD.HI.U32 R180, R87, R102, RZ ;  /* 0x0000006657b47227 */ /* 0x000fe200078e00ff */
[----:B------:R-:W-:-:S03]  /*41b0*/  PLOP3.LUT P0, PT, PT, PT, UP1, 0x80, 0x8 ;  /* 0x000000000008781c */ /* 0x000fc60003f0f018 */
[----:B------:R-:W-:Y:S01]  /*41c0*/  IMAD R103, R77, R181, R103 ;  /* 0x000000b54d677224 */ /* 0x000fe200078e0267 */
[----:B------:R-:W-:Y:S01]  /*41d0*/  LOP3.LUT R181, R100, 0x6c, RZ, 0xfc, !PT ;  /* 0x0000006c64b57812 */ /* 0x000fe200078efcff */
[----:B------:R-:W-:-:S03]  /*41e0*/  IMAD.HI.U32 R87, R87, R179, RZ ;  /* 0x000000b357577227 */ /* 0x000fc600078e00ff */
[----:B------:R-:W-:Y:S01]  /*41f0*/  ISETP.LT.AND P0, PT, R181, UR22, P0 ;  /* 0x00000016b5007c0c */ /* 0x000fe20008701270 */
[----:B------:R-:W-:-:S04]  /*4200*/  IMAD.MOV R87, RZ, RZ, -R87 ;  /* 0x000000ffff577224 */ /* 0x000fc800078e0a57 */
[----:B------:R-:W-:Y:S01]  /*4210*/  IMAD R87, R77, R87, R179 ;  /* 0x000000574d577224 */ /* 0x000fe200078e02b3 */
[----:B------:R-:W-:Y:S01]  /*4220*/  IADD3 R179, P2, PT, R178, R137, RZ ;  /* 0x00000089b2b37210 */ /* 0x000fe20007f5e0ff */
[----:B------:R-:W-:-:S03]  /*4230*/  IMAD.MOV R180, RZ, RZ, -R180 ;  /* 0x000000ffffb47224 */ /* 0x000fc600078e0ab4 */
[----:B------:R-:W-:Y:S01]  /*4240*/  LEA.HI.X.SX32 R178, R178, R136, 0x1, P2 ;  /* 0x00000088b2b27211 */ /* 0x000fe200010f0eff */
[C---:B------:R-:W-:Y:S01]  /*4250*/  IMAD R102, R77.reuse, R180, R102 ;  /* 0x000000b44d667224 */ /* 0x040fe200078e0266 */
[----:B------:R-:W-:Y:S01]  /*4260*/  PRMT R232, RZ, 0x7610, R232 ;  /* 0x00007610ffe87816 */ /* 0x000fe200000000e8 */
[----:B------:R-:W-:Y:S02]  /*4270*/  @P0 IMAD.MOV.U32 R180, RZ, RZ, R179 ;  /* 0x000000ffffb40224 */ /* 0x000fe400078e00b3 */
[----:B------:R-:W-:Y:S01]  /*4280*/  @P0 IMAD.MOV.U32 R181, RZ, RZ, R178 ;  /* 0x000000ffffb50224 */ /* 0x000fe200078e00b2 */
[C---:B------:R-:W-:Y:S02]  /*4290*/  ISETP.GT.U32.AND P5, PT, R77.reuse, R114, PT ;  /* 0x000000724d00720c */ /* 0x040fe40003fa4070 */
[C---:B------:R-:W-:Y:S02]  /*42a0*/  ISETP.GT.U32.AND P4, PT, R77.reuse, R115, PT ;  /* 0x000000734d00720c */ /* 0x040fe40003f84070 */
[----:B------:R0:W2:Y:S01]  /*42b0*/  @P0 LDG.E.U8 R232, desc[UR20][R180.64] ;  /* 0x00000014b4e80981 */ /* 0x0000a2000c1e1100 */
[----:B------:R-:W-:-:S02]  /*42c0*/  ISETP.GT.U32.AND P0, PT, R77, R117, PT ;  /* 0x000000754d00720c */ /* 0x000fc40003f04070 */
[C---:B------:R-:W-:Y:S02]  /*42d0*/  ISETP.GT.U32.AND P3, PT, R77.reuse, R112, PT ;  /* 0x000000704d00720c */ /* 0x040fe40003f64070 */
[----:B------:R-:W-:-:S04]  /*42e0*/  ISETP.GT.U32.AND P2, PT, R77, R116, PT ;  /* 0x000000744d00720c */ /* 0x000fc80003f44070 */
[--C-:B------:R-:W-:Y:S01]  /*42f0*/  @!P5 IMAD.IADD R114, R114, 0x1, -R77.reuse ;  /* 0x000000017272d824 */ /* 0x100fe200078e0a4d */
[----:B------:R-:W-:Y:S01]  /*4300*/  ISETP.GT.U32.AND P5, PT, R77, R119, PT ;  /* 0x000000774d00720c */ /* 0x000fe20003fa4070 */
[--C-:B------:R-:W-:Y:S01]  /*4310*/  @!P4 IMAD.IADD R115, R115, 0x1, -R77.reuse ;  /* 0x000000017373c824 */ /* 0x100fe200078e0a4d */
[----:B------:R-:W-:Y:S02]  /*4320*/  ISETP.GT.U32.AND P4, PT, R77, R120, PT ;  /* 0x000000784d00720c */ /* 0x000fe40003f84070 */
[--C-:B------:R-:W-:Y:S01]  /*4330*/  @!P0 IMAD.IADD R117, R117, 0x1, -R77.reuse ;  /* 0x0000000175758824 */ /* 0x100fe200078e0a4d */
[C---:B------:R-:W-:Y:S01]  /*4340*/  ISETP.GT.U32.AND P0, PT, R77.reuse, R122, PT ;  /* 0x0000007a4d00720c */ /* 0x040fe20003f04070 */
[--C-:B------:R-:W-:Y:S01]  /*4350*/  @!P3 IMAD.IADD R112, R112, 0x1, -R77.reuse ;  /* 0x000000017070b824 */ /* 0x100fe200078e0a4d */
[C---:B------:R-:W-:Y:S01]  /*4360*/  ISETP.GT.U32.AND P3, PT, R77.reuse, R118, PT ;  /* 0x000000764d00720c */ /* 0x040fe20003f64070 */
[----:B------:R-:W-:Y:S01]  /*4370*/  @!P2 IMAD.IADD R116, R116, 0x1, -R77 ;  /* 0x000000017474a824 */ /* 0x000fe200078e0a4d */
[----:B------:R-:W-:-:S04]  /*4380*/  ISETP.GT.U32.AND P2, PT, R77, R121, PT ;  /* 0x000000794d00720c */ /* 0x000fc80003f44070 */
[--C-:B------:R-:W-:Y:S01]  /*4390*/  @!P5 IMAD.IADD R119, R119, 0x1, -R77.reuse ;  /* 0x000000017777d824 */ /* 0x100fe200078e0a4d */
[C---:B------:R-:W-:Y:S01]  /*43a0*/  ISETP.GT.U32.AND P5, PT, R77.reuse, R124, PT ;  /* 0x0000007c4d00720c */ /* 0x040fe20003fa4070 */
[--C-:B------:R-:W-:Y:S01]  /*43b0*/  @!P4 IMAD.IADD R120, R120, 0x1, -R77.reuse ;  /* 0x000000017878c824 */ /* 0x100fe200078e0a4d */
[C---:B------:R-:W-:Y:S02]  /*43c0*/  ISETP.GT.U32.AND P4, PT, R77.reuse, R125, PT ;  /* 0x0000007d4d00720c */ /* 0x040fe40003f84070 */
[--C-:B------:R-:W-:Y:S01]  /*43d0*/  @!P0 IMAD.IADD R122, R122, 0x1, -R77.reuse ;  /* 0x000000017a7a8824 */ /* 0x100fe200078e0a4d */
[C---:B------:R-:W-:Y:S01]  /*43e0*/  ISETP.GT.U32.AND P0, PT, R77.reuse, R127, PT ;  /* 0x0000007f4d00720c */ /* 0x040fe20003f04070 */
[--C-:B------:R-:W-:Y:S01]  /*43f0*/  @!P3 IMAD.IADD R118, R118, 0x1, -R77.reuse ;  /* 0x000000017676b824 */ /* 0x100fe200078e0a4d */
[----:B------:R-:W-:Y:S01]  /*4400*/  ISETP.GT.U32.AND P3, PT, R77, R123, PT ;  /* 0x0000007b4d00720c */ /* 0x000fe20003f64070 */
[----:B------:R-:W-:Y:S01]  /*4410*/  @!P2 IMAD.IADD R121, R121, 0x1, -R77 ;  /* 0x000000017979a824 */ /* 0x000fe200078e0a4d */
[----:B------:R-:W-:-:S04]  /*4420*/  ISETP.GT.U32.AND P2, PT, R77, R126, PT ;  /* 0x0000007e4d00720c */ /* 0x000fc80003f44070 */
[--C-:B------:R-:W-:Y:S01]  /*4430*/  @!P5 IMAD.IADD R124, R124, 0x1, -R77.reuse ;  /* 0x000000017c7cd824 */ /* 0x100fe200078e0a4d */
[----:B------:R-:W-:Y:S01]  /*4440*/  ISETP.GT.U32.AND P5, PT, R77, R129, PT ;  /* 0x000000814d00720c */ /* 0x000fe20003fa4070 */
[--C-:B------:R-:W-:Y:S01]  /*4450*/  @!P4 IMAD.IADD R125, R125, 0x1, -R77.reuse ;  /* 0x000000017d7dc824 */ /* 0x100fe200078e0a4d */
[----:B------:R-:W-:Y:S02]  /*4460*/  ISETP.GT.U32.AND P4, PT, R77, R130, PT ;  /* 0x000000824d00720c */ /* 0x000fe40003f84070 */
[--C-:B------:R-:W-:Y:S01]  /*4470*/  @!P0 IMAD.IADD R127, R127, 0x1, -R77.reuse ;  /* 0x000000017f7f8824 */ /* 0x100fe200078e0a4d */
[----:B------:R-:W-:Y:S01]  /*4480*/  ISETP.GT.U32.AND P0, PT, R77, R132, PT ;  /* 0x000000844d00720c */ /* 0x000fe20003f04070 */
        /* <DEDUP_REMOVED lines=17> */
[C---:B------:R-:W-:Y:S02]  /*45a0*/  ISETP.GT.U32.AND P4, PT, R77.reuse, R92, PT ;  /* 0x0000005c4d00720c */ /* 0x040fe40003f84070 */
[--C-:B------:R-:W-:Y:S01]  /*45b0*/  @!P0 IMAD.IADD R90, R90, 0x1, -R77.reuse ;  /* 0x000000015a5a8824 */ /* 0x100fe200078e0a4d */
[----:B------:R-:W-:Y:S01]  /*45c0*/  ISETP.GT.U32.AND P0, PT, R77, R91, PT ;  /* 0x0000005b4d00720c */ /* 0x000fe20003f04070 */
[--C-:B------:R-:W-:Y:S01]  /*45d0*/  @!P3 IMAD.IADD R133, R133, 0x1, -R77.reuse ;  /* 0x000000018585b824 */ /* 0x100fe200078e0a4d */
[----:B------:R-:W-:Y:S01]  /*45e0*/  ISETP.GT.U32.AND P3, PT, R77, R155, PT ;  /* 0x0000009b4d00720c */ /* 0x000fe20003f64070 */
[----:B------:R-:W-:Y:S01]  /*45f0*/  @!P2 IMAD.IADD R89, R89, 0x1, -R77 ;  /* 0x000000015959a824 */ /* 0x000fe200078e0a4d */
[----:B------:R-:W-:-:S04]  /*4600*/  ISETP.GT.U32.AND P2, PT, R77, R153, PT ;  /* 0x000000994d00720c */ /* 0x000fc80003f44070 */
[--C-:B------:R-:W-:Y:S01]  /*4610*/  @!P5 IMAD.IADD R156, R156, 0x1, -R77.reuse ;  /* 0x000000019c9cd824 */ /* 0x100fe200078e0a4d */
[C---:B------:R-:W-:Y:S01]  /*4620*/  ISETP.GT.U32.AND P5, PT, R77.reuse, R152, PT ;  /* 0x000000984d00720c */ /* 0x040fe20003fa4070 */
[--C-:B------:R-:W-:Y:S01]  /*4630*/  @!P4 IMAD.IADD R92, R92, 0x1, -R77.reuse ;  /* 0x000000015c5cc824 */ /* 0x100fe200078e0a4d */
[----:B------:R-:W-:Y:S02]  /*4640*/  ISETP.GT.U32.AND P4, PT, R77, R151, PT ;  /* 0x000000974d00720c */ /* 0x000fe40003f84070 */
[--C-:B------:R-:W-:Y:S01]  /*4650*/  @!P0 IMAD.IADD R91, R91, 0x1, -R77.reuse ;  /* 0x000000015b5b8824 */ /* 0x100fe200078e0a4d */
[----:B------:R-:W-:Y:S01]  /*4660*/  ISETP.GT.U32.AND P0, PT, R77, R93, PT ;  /* 0x0000005d4d00720c */ /* 0x000fe20003f04070 */
        /* <DEDUP_REMOVED lines=17> */
[----:B------:R-:W-:Y:S02]  /*4780*/  ISETP.GT.U32.AND P4, PT, R77, R148, PT ;  /* 0x000000944d00720c */ /* 0x000fe40003f84070 */
[--C-:B------:R-:W-:Y:S01]  /*4790*/  @!P0 IMAD.IADD R97, R97, 0x1, -R77.reuse ;  /* 0x0000000161618824 */ /* 0x100fe200078e0a4d */
[C---:B------:R-:W-:Y:S01]  /*47a0*/  ISETP.GT.U32.AND P0, PT, R77.reuse, R99, PT ;  /* 0x000000634d00720c */ /* 0x040fe20003f04070 */
        /* <DEDUP_REMOVED lines=19> */
[----:B------:R-:W-:Y:S01]  /*48e0*/  ISETP.GT.U32.AND P0, PT, R77, R110, PT ;  /* 0x0000006e4d00720c */ /* 0x000fe20003f04070 */
[--C-:B------:R-:W-:Y:S01]  /*48f0*/  @!P3 IMAD.IADD R145, R145, 0x1, -R77.reuse ;  /* 0x000000019191b824 */ /* 0x100fe200078e0a4d */
[C---:B------:R-:W-:Y:S02]  /*4900*/  ISETP.GT.U32.AND P3, PT, R77.reuse, R143, PT ;  /* 0x0000008f4d00720c */ /* 0x040fe40003f64070 */
[----:B------:R-:W-:Y:S01]  /*4910*/  ISETP.GT.U32.AND P6, PT, R77, R87, PT ;  /* 0x000000574d00720c */ /* 0x000fe20003fc4070 */
[----:B------:R-:W-:-:S03]  /*4920*/  @!P2 IMAD.IADD R141, R141, 0x1, -R77 ;  /* 0x000000018d8da824 */ /* 0x000fc600078e0a4d */
[--C-:B------:R-:W-:Y:S01]  /*4930*/  @!P5 IMAD.IADD R138, R138, 0x1, -R77.reuse ;  /* 0x000000018a8ad824 */ /* 0x100fe200078e0a4d */
[----:B------:R-:W-:Y:S01]  /*4940*/  ISETP.GT.U32.AND P5, PT, R77, R108, PT ;  /* 0x0000006c4d00720c */ /* 0x000fe20003fa4070 */
[--C-:B------:R-:W-:Y:S01]  /*4950*/  @!P4 IMAD.IADD R139, R139, 0x1, -R77.reuse ;  /* 0x000000018b8bc824 */ /* 0x100fe200078e0a4d */
[C---:B------:R-:W-:Y:S02]  /*4960*/  ISETP.GT.U32.AND P4, PT, R77.reuse, R107, PT ;  /* 0x0000006b4d00720c */ /* 0x040fe40003f84070 */
[--C-:B------:R-:W-:Y:S01]  /*4970*/  @!P0 IMAD.IADD R110, R110, 0x1, -R77.reuse ;  /* 0x000000016e6e8824 */ /* 0x100fe200078e0a4d */
[C---:B------:R-:W-:Y:S02]  /*4980*/  ISETP.GT.U32.AND P0, PT, R77.reuse, R105, PT ;  /* 0x000000694d00720c */ /* 0x040fe40003f04070 */
[----:B------:R-:W-:Y:S01]  /*4990*/  ISETP.GT.U32.AND P2, PT, R77, R111, PT ;  /* 0x0000006f4d00720c */ /* 0x000fe20003f44070 */
[--C-:B------:R-:W-:Y:S01]  /*49a0*/  @!P3 IMAD.IADD R143, R143, 0x1, -R77.reuse ;  /* 0x000000018f8fb824 */ /* 0x100fe200078e0a4d */
[----:B------:R-:W-:Y:S01]  /*49b0*/  ISETP.GT.U32.AND P3, PT, R77, R109, PT ;  /* 0x0000006d4d00720c */ /* 0x000fe20003f64070 */
[----:B------:R-:W-:-:S03]  /*49c0*/  @!P6 IMAD.IADD R87, R87, 0x1, -R77 ;  /* 0x000000015757e824 */ /* 0x000fc600078e0a4d */
[--C-:B------:R-:W-:Y:S01]  /*49d0*/  @!P5 IMAD.IADD R108, R108, 0x1, -R77.reuse ;  /* 0x000000016c6cd824 */ /* 0x100fe200078e0a4d */
[----:B------:R-:W-:Y:S01]  /*49e0*/  ISETP.GT.U32.AND P5, PT, R77, R103, PT ;  /* 0x000000674d00720c */ /* 0x000fe20003fa4070 */
        /* <DEDUP_REMOVED lines=25> */
[C---:B------:R-:W-:Y:S01]  /*4b80*/  ISETP.GT.U32.AND P2, PT, R77.reuse, R117, PT ;  /* 0x000000754d00720c */ /* 0x040fe20003f44070 */
        /* <DEDUP_REMOVED lines=105> */
[----:B------:R-:W-:Y:S02]  /*5220*/  ISETP.GE.AND P4, PT, R83, RZ, PT ;  /* 0x000000ff5300720c */ /* 0x000fe40003f86270 */
[--C-:B------:R-:W-:Y:S01]  /*5230*/  @!P0 IMAD.IADD R104, R104, 0x1, -R77.reuse ;  /* 0x0000000168688824 */ /* 0x100fe200078e0a4d */
[----:B------:R-:W-:Y:S01]  /*5240*/  PLOP3.LUT P0, PT, PT, PT, UP1, 0x80, 0x8 ;  /* 0x000000000008781c */ /* 0x000fe20003f0f018 */
[--C-:B------:R-:W-:Y:S01]  /*5250*/  @!P2 IMAD.IADD R110, R110, 0x1, -R77.reuse ;  /* 0x000000016e6ea824 */ /* 0x100fe200078e0a4d */
[----:B------:R-:W-:Y:S02]  /*5260*/  LOP3.LUT R83, R100, 0x74, RZ, 0xfc, !PT ;  /* 0x0000007464537812 */ /* 0x000fe400078efcff */
[----:B------:R-:W-:Y:S01]  /*5270*/  ISETP.GT.U32.AND P2, PT, R77, R105, PT ;  /* 0x000000694d00720c */ /* 0x000fe20003f44070 */
[----:B------:R-:W-:Y:S01]  /*5280*/  @!P3 IMAD.IADD R108, R108, 0x1, -R77 ;  /* 0x000000016c6cb824 */ /* 0x000fe200078e0a4d */
[----:B------:R-:W-:-:S02]  /*5290*/  ISETP.LT.AND P0, PT, R83, UR22, P0 ;  /* 0x0000001653007c0c */ /* 0x000fc40008701270 */
[----:B------:R-:W-:Y:S01]  /*52a0*/  ISETP.GE.AND P3, PT, R85, RZ, PT ;  /* 0x000000ff5500720c */ /* 0x000fe20003f66270 */
[----:B------:R-:W-:Y:S01]  /*52b0*/  IMAD.MOV.U32 R85, RZ, RZ, R190 ;  /* 0x000000ffff557224 */ /* 0x000fe200078e00be */
[----:B------:R-:W-:Y:S01]  /*52c0*/  IADD3 R190, P6, PT, R189, R137, RZ ;  /* 0x00000089bdbe7210 */ /* 0x000fe20007fde0ff */
[----:B------:R-:W-:Y:S01]  /*52d0*/  @!P5 IMAD.IADD R103, R103, 0x1, -R77 ;  /* 0x000000016767d824 */ /* 0x000fe200078e0a4d */
[----:B------:R-:W-:Y:S01]  /*52e0*/  ISETP.GT.U32.AND P5, PT, R77, R102, PT ;  /* 0x000000664d00720c */ /* 0x000fe20003fa4070 */
[----:B0-----:R-:W-:Y:S01]  /*52f0*/  IMAD.MOV.U32 R181, RZ, RZ, R241 ;  /* 0x000000ffffb57224 */ /* 0x001fe200078e00f1 */
[----:B------:R-:W-:Y:S01]  /*5300*/  LEA.HI.X.SX32 R189, R189, R136, 0x1, P6 ;  /* 0x00000088bdbd7211 */ /* 0x000fe200030f0eff */
[----:B------:R-:W-:Y:S01]  /*5310*/  IMAD.MOV.U32 R180, RZ, RZ, R240 ;  /* 0x000000ffffb47224 */ /* 0x000fe200078e00f0 */
[----:B------:R-:W-:Y:S01]  /*5320*/  PRMT R228, RZ, 0x7610, R228 ;  /* 0x00007610ffe47816 */ /* 0x000fe200000000e4 */
[----:B------:R-:W-:Y:S01]  /*5330*/  @!P2 IMAD.IADD R105, R105, 0x1, -R77 ;  /* 0x000000016969a824 */ /* 0x000fe200078e0a4d */
[----:B------:R-:W-:Y:S01]  /*5340*/  ISETP.GE.AND P2, PT, R81, RZ, PT ;  /* 0x000000ff5100720c */ /* 0x000fe20003f46270 */
[----:B------:R-:W-:Y:S01]  /*5350*/  IMAD.MOV.U32 R81, RZ, RZ, R180 ;  /* 0x000000ffff517224 */ /* 0x000fe200078e00b4 */
[----:B------:R-:W2:Y:S01]  /*5360*/  LDL.LU R241, [R1+0x1c0] ;  /* 0x0001c00001f17983 */ /* 0x000ea20000300800 */
[----:B------:R-:W-:-:S02]  /*5370*/  IMAD.MOV.U32 R83, RZ, RZ, R181 ;  /* 0x000000ffff537224 */ /* 0x000fc400078e00b5 */
[----:B------:R-:W-:Y:S01]  /*5380*/  @P0 IMAD.MOV.U32 R180, RZ, RZ, R190 ;  /* 0x000000ffffb40224 */ /* 0x000fe200078e00be */
[----:B------:R-:W2:Y:S01]  /*5390*/  LDL.LU R240, [R1+0x1bc] ;  /* 0x0001bc0001f07983 */ /* 0x000ea20000300800 */
[----:B------:R-:W-:Y:S01]  /*53a0*/  @P0 IMAD.MOV.U32 R181, RZ, RZ, R189 ;  /* 0x000000ffffb50224 */ /* 0x000fe200078e00bd */
[----:B------:R-:W-:Y:S01]  /*53b0*/  ISETP.GE.AND P6, PT, R0, RZ, PT ;  /* 0x000000ff0000720c */ /* 0x000fe20003fc6270 */
[----:B------:R-:W-:-:S03]  /*53c0*/  @!P5 IMAD.IADD R102, R102, 0x1, -R77 ;  /* 0x000000016666d824 */ /* 0x000fc600078e0a4d */
[----:B------:R0:W2:Y:S01]  /*53d0*/  @P0 LDG.E.U8 R228, desc[UR20][R180.64] ;  /* 0x00000014b4e40981 */ /* 0x0000a2000c1e1100 */
[----:B------:R-:W-:Y:S01]  /*53e0*/  ISETP.GE.AND P5, PT, R193, RZ, PT ;  /* 0x000000ffc100720c */ /* 0x000fe20003fa6270 */
[----:B------:R-:W-:Y:S01]  /*53f0*/  IMAD.U32 R77, RZ, RZ, UR12 ;  /* 0x0000000cff4d7e24 */ /* 0x000fe2000f8e00ff */
[----:B------:R-:W-:Y:S01]  /*5400*/  PLOP3.LUT P0, PT, PT, PT, UP1, 0x80, 0x8 ;  /* 0x000000000008781c */ /* 0x000fe20003f0f018 */
[----:B0-----:R-:W-:Y:S02]  /*5410*/  IMAD.MOV.U32 R180, RZ, RZ, R242 ;  /* 0x000000ffffb47224 */ /* 0x001fe400078e00f2 */
[----:B------:R-:W-:Y:S01]  /*5420*/  IMAD R79, R77, 0x2, R79 ;  /* 0x000000024d4f7824 */ /* 0x000fe200078e024f */
[----:B------:R-:W-:Y:S01]  /*5430*/  PRMT R223, RZ, 0x7610, R223 ;  /* 0x00007610ffdf7816 */ /* 0x000fe200000000df */
[----:B------:R-:W-:Y:S01]  /*5440*/  IMAD.MOV.U32 R193, RZ, RZ, R180 ;  /* 0x000000ffffc17224 */ /* 0x000fe200078e00b4 */
[----:B------:R-:W-:Y:S01]  /*5450*/  LOP3.LUT R180, R100, 0x7c, RZ, 0xfc, !PT ;  /* 0x0000007c64b47812 */ /* 0x000fe200078efcff */
[----:B------:R-:W-:Y:S01]  /*5460*/  IMAD.MOV.U32 R181, RZ, RZ, R243 ;  /* 0x000000ffffb57224 */ /* 0x000fe200078e00f3 */
[----:B------:R-:W2:Y:S02]  /*5470*/  LDL.LU R242, [R1+0x1b8] ;  /* 0x0001b80001f27983 */ /* 0x000ea40000300800 */
[----:B------:R-:W-:Y:S01]  /*5480*/  ISETP.LT.AND P0, PT, R180, UR22, P0 ;  /* 0x00000016b4007c0c */ /* 0x000fe20008701270 */
[----:B------:R-:W-:Y:S01]  /*5490*/  @!P6 IMAD.MOV R112, RZ, RZ, -R112 ;  /* 0x000000ffff70e224 */ /* 0x000fe200078e0a70 */
[C---:B------:R-:W-:Y:S01]  /*54a0*/  IADD3 R180, P6, PT, R79.reuse, R137, RZ ;  /* 0x000000894fb47210 */ /* 0x040fe20007fde0ff */
[----:B------:R-:W-:Y:S01]  /*54b0*/  IMAD.MOV.U32 R77, RZ, RZ, R181 ;  /* 0x000000ffff4d7224 */ /* 0x000fe200078e00b5 */
[----:B------:R-:W2:Y:S02]  /*54c0*/  LDL.LU R243, [R1+0x1b4] ;  /* 0x0001b40001f37983 */ /* 0x000ea40000300800 */
[----:B------:R-:W-:-:S02]  /*54d0*/  LEA.HI.X.SX32 R181, R79, R136, 0x1, P6 ;  /* 0x000000884fb57211 */ /* 0x000fc400030f0eff */
[----:B------:R-:W-:Y:S01]  /*54e0*/  ISETP.GE.AND P6, PT, R113, RZ, PT ;  /* 0x000000ff7100720c */ /* 0x000fe20003fc6270 */
[----:B------:R-:W-:Y:S02]  /*54f0*/  IMAD.MOV.U32 R113, RZ, RZ, R244 ;  /* 0x000000ffff717224 */ /* 0x000fe400078e00f4 */
[----:B------:R-:W-:Y:S02]  /*5500*/  IMAD.MOV.U32 R79, RZ, RZ, R245 ;  /* 0x000000ffff4f7224 */ /* 0x000fe400078e00f5 */
[----:B------:R-:W2:Y:S04]  /*5510*/  LDL.LU R245, [R1+0x1b0] ;  /* 0x0001b00001f57983 */ /* 0x000ea80000300800 */
[----:B------:R0:W-:Y:S04]  /*5520*/  STL [R1+0x12c], R180 ;  /* 0x00012cb401007387 */ /* 0x0001e80000100800 */
[----:B------:R0:W2:Y:S01]  /*5530*/  @P0 LDG.E.U8 R223, desc[UR20][R180.64] ;  /* 0x00000014b4df0981 */ /* 0x0000a2000c1e1100 */
[----:B------:R-:W-:Y:S01]  /*5540*/  PLOP3.LUT P0, PT, PT, PT, UP1, 0x80, 0x8 ;  /* 0x000000000008781c */ /* 0x000fe20003f0f018 */
[----:B0-----:R-:W-:-:S02]  /*5550*/  IMAD.MOV.U32 R180, RZ, RZ, R113 ;  /* 0x000000ffffb47224 */ /* 0x001fc400078e0071 */
[----:B------:R-:W-:-:S04]  /*5560*/  IMAD.MOV.U32 R113, RZ, RZ, R87 ;  /* 0x000000ffff717224 */ /* 0x000fc800078e0057 */
[----:B------:R-:W-:Y:S01]  /*5570*/  @!P5 IMAD.MOV R113, RZ, RZ, -R113 ;  /* 0x000000ffff71d224 */ /* 0x000fe200078e0a71 */
[----:B------:R-:W-:Y:S01]  /*5580*/  ISETP.GE.AND P5, PT, R157, RZ, PT ;  /* 0x000000ff9d00720c */ /* 0x000fe20003fa6270 */
[----:B------:R-:W-:Y:S01]  /*5590*/  IMAD.MOV.U32 R157, RZ, RZ, R77 ;  /* 0x000000ffff9d7224 */ /* 0x000fe200078e004d */
[----:B------:R-:W-:Y:S01]  /*55a0*/  LOP3.LUT R77, R100, 0x6, RZ, 0xfc, !PT ;  /* 0x00000006644d7812 */ /* 0x000fe200078efcff */
[----:B------:R-:W-:-:S03]  /*55b0*/  @!P4 IMAD.MOV R115, RZ, RZ, -R115 ;  /* 0x000000ffff73c224 */ /* 0x000fc600078e0a73 */
[----:B------:R-:W-:Y:S02]  /*55c0*/  ISETP.LT.AND P0, PT, R77, UR22, P0 ;  /* 0x000000164d007c0c */ /* 0x000fe40008701270 */
[C---:B------:R-:W-:Y:S01]  /*55d0*/  IADD3 R77, P4, PT, R78.reuse, R137, RZ ;  /* 0x000000894e4d7210 */ /* 0x040fe20007f9e0ff */
[----:B------:R0:W-:Y:S03]  /*55e0*/  STL [R1+0x128], R181 ;  /* 0x000128b501007387 */ /* 0x0001e60000100800 */
[----:B------:R-:W-:Y:S01]  /*55f0*/  LEA.HI.X.SX32 R78, R78, R136, 0x1, P4 ;  /* 0x000000884e4e7211 */ /* 0x000fe200020f0eff */
[----:B------:R-:W-:Y:S01]  /*5600*/  @!P3 IMAD.MOV R114, RZ, RZ, -R114 ;  /* 0x000000ffff72b224 */ /* 0x000fe200078e0a72 */
[----:B------:R-:W2:Y:S01]  /*5610*/  LDL.LU R244, [R1+0x1ac] ;  /* 0x0001ac0001f47983 */ /* 0x000ea20000300800 */
[----:B------:R-:W-:Y:S02]  /*5620*/  ISETP.GE.AND P3, PT, R158, RZ, PT ;  /* 0x000000ff9e00720c */ /* 0x000fe40003f66270 */
[----:B------:R-:W-:-:S02]  /*5630*/  ISETP.GE.AND P4, PT, R159, RZ, PT ;  /* 0x000000ff9f00720c */ /* 0x000fc40003f86270 */
[----:B------:R-:W-:Y:S01]  /*5640*/  PRMT R218, RZ, 0x7610, R218 ;  /* 0x00007610ffda7816 */ /* 0x000fe200000000da */
[----:B------:R-:W-:Y:S02]  /*5650*/  @P0 IMAD.MOV.U32 R158, RZ, RZ, R77 ;  /* 0x000000ffff9e0224 */ /* 0x000fe400078e004d */
[----:B------:R-:W-:Y:S02]  /*5660*/  @P0 IMAD.MOV.U32 R159, RZ, RZ, R78 ;  /* 0x000000ffff9f0224 */ /* 0x000fe400078e004e */
[----:B------:R-:W-:Y:S02]  /*5670*/  IMAD.MOV.U32 R87, RZ, RZ, R101 ;  /* 0x000000ffff577224 */ /* 0x000fe400078e0065 */
[----:B------:R-:W-:Y:S01]  /*5680*/  @!P2 IMAD.MOV R116, RZ, RZ, -R116 ;  /* 0x000000ffff74a224 */ /* 0x000fe200078e0a74 */
[----:B------:R1:W2:Y:S01]  /*5690*/  @P0 LDG.E.U8 R218, desc[UR20][R158.64] ;  /* 0x000000149eda0981 */ /* 0x0002a2000c1e1100 */
[----:B------:R-:W-:Y:S02]  /*56a0*/  PLOP3.LUT P0, PT, PT, PT, UP1, 0x80, 0x8 ;  /* 0x000000000008781c */ /* 0x000fe40003f0f018 */
[----:B------:R-:W-:Y:S01]  /*56b0*/  ISETP.GE.AND P2, PT, R160, RZ, PT ;  /* 0x000000ffa000720c */ /* 0x000fe20003f46270 */
[----:B------:R-:W-:-:S02]  /*56c0*/  IMAD.MOV.U32 R160, RZ, RZ, R87 ;  /* 0x000000ffffa07224 */ /* 0x000fc400078e0057 */
[----:B------:R-:W-:Y:S02]  /*56d0*/  @!P5 IMAD.MOV R118, RZ, RZ, -R118 ;  /* 0x000000ffff76d224 */ /* 0x000fe400078e0a76 */
[----:B------:R-:W-:Y:S01]  /*56e0*/  @!P6 IMAD.MOV R117, RZ, RZ, -R117 ;  /* 0x000000ffff75e224 */ /* 0x000fe200078e0a75 */
[----:B------:R-:W-:Y:S01]  /*56f0*/  PRMT R202, RZ, 0x7610, R202 ;  /* 0x00007610ffca7816 */ /* 0x000fe200000000ca */
[----:B------:R-:W-:Y:S01]  /*5700*/  @!P4 IMAD.MOV R120, RZ, RZ, -R120 ;  /* 0x000000ffff78c224 */ /* 0x000fe200078e0a78 */
[----:B-1----:R-:W-:Y:S01]  /*5710*/  LOP3.LUT R159, R100, 0x16, RZ, 0xfc, !PT ;  /* 0x00000016649f7812 */ /* 0x002fe200078efcff */
[----:B------:R-:W-:Y:S01]  /*5720*/  IMAD.MOV.U32 R87, RZ, RZ, R79 ;  /* 0x000000ffff577224 */ /* 0x000fe200078e004f */
[----:B------:R-:W-:Y:S02]  /*5730*/  PRMT R201, RZ, 0x7610, R201 ;  /* 0x00007610ffc97816 */ /* 0x000fe400000000c9 */
[----:B------:R-:W-:Y:S01]  /*5740*/  PRMT R200, RZ, 0x7610, R200 ;  /* 0x00007610ffc87816 */ /* 0x000fe200000000c8 */
[----:B------:R-:W-:Y:S01]  /*5750*/  @!P3 IMAD.MOV R119, RZ, RZ, -R119 ;  /* 0x000000ffff77b224 */ /* 0x000fe200078e0a77 */
[----:B------:R-:W-:Y:S01]  /*5760*/  ISETP.LT.AND P0, PT, R159, UR22, P0 ;  /* 0x000000169f007c0c */ /* 0x000fe20008701270 */
[----:B------:R-:W3:Y:S01]  /*5770*/  LDL.LU R101, [R1+0x1a8] ;  /* 0x0001a80001657983 */ /* 0x000ee20000300800 */
[----:B------:R-:W-:-:S04]  /*5780*/  IADD3 R79, P5, PT, R80, R137, RZ ;  /* 0x00000089504f7210 */ /* 0x000fc80007fbe0ff */
[----:B------:R-:W-:Y:S02]  /*5790*/  LEA.HI.X.SX32 R80, R80, R136, 0x1, P5 ;  /* 0x0000008850507211 */ /* 0x000fe400028f0eff */
[----:B------:R-:W-:Y:S01]  /*57a0*/  ISETP.GE.AND P6, PT, R161, RZ, PT ;  /* 0x000000ffa100720c */ /* 0x000fe20003fc6270 */
[----:B------:R-:W-:-:S04]  /*57b0*/  IMAD.MOV.U32 R161, RZ, RZ, R180 ;  /* 0x000000ffffa17224 */ /* 0x000fc800078e00b4 */
[----:B------:R-:W-:Y:S02]  /*57c0*/  @P0 IMAD.MOV.U32 R158, RZ, RZ, R79 ;  /* 0x000000ffff9e0224 */ /* 0x000fe400078e004f */
[----:B------:R-:W-:Y:S01]  /*57d0*/  @P0 IMAD.MOV.U32 R159, RZ, RZ, R80 ;  /* 0x000000ffff9f0224 */ /* 0x000fe200078e0050 */
[----:B------:R-:W-:Y:S01]  /*57e0*/  PLOP3.LUT P4, PT, PT, PT, UP1, 0x80, 0x8 ;  /* 0x000000000008781c */ /* 0x000fe20003f8f018 */
[----:B------:R-:W-:Y:S01]  /*57f0*/  IMAD.MOV.U32 R180, RZ, RZ, R81 ;  /* 0x000000ffffb47224 */ /* 0x000fe200078e0051 */
[----:B------:R-:W-:Y:S02]  /*5800*/  LOP3.LUT R81, R100, 0x26, RZ, 0xfc, !PT ;  /* 0x0000002664517812 */ /* 0x000fe400078efcff */
[----:B------:R1:W3:Y:S01]  /*5810*/  @P0 LDG.E.U8 R202, desc[UR20][R158.64] ;  /* 0x000000149eca0981 */ /* 0x0002e2000c1e1100 */
[----:B------:R-:W-:Y:S01]  /*5820*/  ISETP.GE.AND P0, PT, R163, RZ, PT ;  /* 0x000000ffa300720c */ /* 0x000fe20003f06270 */
[----:B------:R-:W-:Y:S01]  /*5830*/  @!P6 IMAD.MOV R122, RZ, RZ, -R122 ;  /* 0x000000ffff7ae224 */ /* 0x000fe200078e0a7a */
[----:B------:R-:W-:-:S02]  /*5840*/  ISETP.LT.AND P4, PT, R81, UR22, P4 ;  /* 0x0000001651007c0c */ /* 0x000fc4000a781270 */
[----:B------:R-:W-:Y:S01]  /*5850*/  ISETP.GE.AND P5, PT, R162, RZ, PT ;  /* 0x000000ffa200720c */ /* 0x000fe20003fa6270 */
[----:B------:R-:W-:Y:S01]  /*5860*/  @!P2 IMAD.MOV R121, RZ, RZ, -R121 ;  /* 0x000000ffff79a224 */ /* 0x000fe200078e0a79 */
[----:B------:R-:W-:Y:S02]  /*5870*/  PLOP3.LUT P6, PT, PT, PT, UP1, 0x80, 0x8 ;  /* 0x000000000008781c */ /* 0x000fe40003fcf018 */
[----:B------:R-:W-:Y:S02]  /*5880*/  LOP3.LUT R162, R100, 0x36, RZ, 0xfc, !PT ;  /* 0x0000003664a27812 */ /* 0x000fe400078efcff */
[----:B------:R-:W-:Y:S02]  /*5890*/  IADD3 R81, P2, PT, R82, R137, RZ ;  /* 0x0000008952517210 */ /* 0x000fe40007f5e0ff */
[----:B------:R-:W-:Y:S01]  /*58a0*/  ISETP.LT.AND P6, PT, R162, UR22, P6 ;  /* 0x00000016a2007c0c */ /* 0x000fe2000b7c1270 */
[----:B------:R-:W-:Y:S01]  /*58b0*/  IMAD.MOV.U32 R162, RZ, RZ, R161 ;  /* 0x000000ffffa27224 */ /* 0x000fe200078e00a1 */
[----:B------:R-:W-:Y:S01]  /*58c0*/  LEA.HI.X.SX32 R82, R82, R136, 0x1, P2 ;  /* 0x0000008852527211 */ /* 0x000fe200010f0eff */
[----:B------:R-:W-:-:S02]  /*58d0*/  IMAD.MOV.U32 R161, RZ, RZ, R157 ;  /* 0x000000ffffa17224 */ /* 0x000fc400078e009d */
[----:B------:R-:W-:Y:S02]  /*58e0*/  @!P0 IMAD.MOV R124, RZ, RZ, -R124 ;  /* 0x000000ffff7c8224 */ /* 0x000fe400078e0a7c */
[----:B------:R-:W-:Y:S01]  /*58f0*/  IMAD.MOV.U32 R157, RZ, RZ, R83 ;  /* 0x000000ffff9d7224 */ /* 0x000fe200078e0053 */
[C---:B------:R-:W-:Y:S01]  /*5900*/  IADD3 R83, P0, PT, R84.reuse, R137, RZ ;  /* 0x0000008954537210 */ /* 0x040fe20007f1e0ff */
[----:B-1----:R-:W-:Y:S02]  /*5910*/  @P4 IMAD.MOV.U32 R158, RZ, RZ, R81 ;  /* 0x000000ffff9e4224 */ /* 0x002fe400078e0051 */
[----:B------:R-:W-:Y:S01]  /*5920*/  @P4 IMAD.MOV.U32 R159, RZ, RZ, R82 ;  /* 0x000000ffff9f4224 */ /* 0x000fe200078e0052 */
[----:B------:R-:W-:-:S04]  /*5930*/  LEA.HI.X.SX32 R84, R84, R136, 0x1, P0 ;  /* 0x0000008854547211 */ /* 0x000fc800000f0eff */
[----:B------:R1:W3:Y:S01]  /*5940*/  @P4 LDG.E.U8 R201, desc[UR20][R158.64] ;  /* 0x000000149ec94981 */ /* 0x0002e2000c1e1100 */
[----:B------:R-:W-:Y:S01]  /*5950*/  ISETP.GE.AND P4, PT, R166, RZ, PT ;  /* 0x000000ffa600720c */ /* 0x000fe20003f86270 */
[----:B------:R-:W-:Y:S02]  /*5960*/  IMAD.MOV.U32 R163, RZ, RZ, R160 ;  /* 0x000000ffffa37224 */ /* 0x000fe400078e00a0 */
[----:B------:R-:W-:Y:S02]  /*5970*/  IMAD.MOV.U32 R160, RZ, RZ, R193 ;  /* 0x000000ffffa07224 */ /* 0x000fe400078e00c1 */
[----:B-1----:R-:W-:Y:S02]  /*5980*/  @P6 IMAD.MOV.U32 R158, RZ, RZ, R83 ;  /* 0x000000ffff9e6224 */ /* 0x002fe400078e0053 */
[----:B------:R-:W-:Y:S02]  /*5990*/  @P6 IMAD.MOV.U32 R159, RZ, RZ, R84 ;  /* 0x000000ffff9f6224 */ /* 0x000fe400078e0054 */
[----:B------:R-:W-:Y:S01]  /*59a0*/  IMAD.MOV.U32 R193, RZ, RZ, R85 ;  /* 0x000000ffffc17224 */ /* 0x000fe200078e0055 */
[----:B------:R-:W-:-:S02]  /*59b0*/  LOP3.LUT R85, R100, 0x46, RZ, 0xfc, !PT ;  /* 0x0000004664557812 */ /* 0x000fc400078efcff */
[----:B------:R1:W3:Y:S01]  /*59c0*/  @P6 LDG.E.U8 R200, desc[UR20][R158.64] ;  /* 0x000000149ec86981 */ /* 0x0002e2000c1e1100 */
[----:B------:R-:W-:Y:S02]  /*59d0*/  PLOP3.LUT P6, PT, PT, PT, UP1, 0x80, 0x8 ;  /* 0x000000000008781c */ /* 0x000fe40003fcf018 */
[----:B------:R-:W-:Y:S02]  /*59e0*/  ISETP.GE.AND P3, PT, R164, RZ, PT ;  /* 0x000000ffa400720c */ /* 0x000fe40003f66270 */
[----:B------:R-:W-:Y:S01]  /*59f0*/  ISETP.LT.AND P6, PT, R85, UR22, P6 ;  /* 0x0000001655007c0c */ /* 0x000fe2000b7c1270 */
[----:B------:R-:W-:Y:S01]  /*5a00*/  @!P4 IMAD.MOV R127, RZ, RZ, -R127 ;  /* 0x000000ffff7fc224 */ /* 0x000fe200078e0a7f */
[----:B------:R-:W-:-:S04]  /*5a10*/  IADD3 R85, P4, PT, R86, R137, RZ ;  /* 0x0000008956557210 */ /* 0x000fc80007f9e0ff */
[----:B------:R-:W-:Y:S02]  /*5a20*/  LEA.HI.X.SX32 R86, R86, R136, 0x1, P4 ;  /* 0x0000008856567211 */ /* 0x000fe400020f0eff */
[----:B------:R-:W-:-:S03]  /*5a30*/  PRMT R199, RZ, 0x7610, R199 ;  /* 0x00007610ffc77816 */ /* 0x000fc600000000c7 */
[----:B------:R-:W-:Y:S01]  /*5a40*/  @!P3 IMAD.MOV R125, RZ, RZ, -R125 ;  /* 0x000000ffff7db224 */ /* 0x000fe200078e0a7d */
[----:B------:R-:W-:Y:S01]  /*5a50*/  ISETP.GE.AND P3, PT, R175, RZ, PT ;  /* 0x000000ffaf00720c */ /* 0x000fe20003f66270 */
[----:B-1----:R-:W-:Y:S02]  /*5a60*/  @P6 IMAD.MOV.U32 R158, RZ, RZ, R85 ;  /* 0x000000ffff9e6224 */ /* 0x002fe400078e0055 */
[----:B------:R-:W-:Y:S01]  /*5a70*/  @P6 IMAD.MOV.U32 R159, RZ, RZ, R86 ;  /* 0x000000ffff9f6224 */ /* 0x000fe200078e0056 */
[----:B------:R-:W-:Y:S01]  /*5a80*/  LOP3.LUT R164, R100, 0x56, RZ, 0xfc, !PT ;  /* 0x0000005664a47812 */ /* 0x000fe200078efcff */
[----:B------:R-:W-:-:S03]  /*5a90*/  @!P5 IMAD.MOV R123, RZ, RZ, -R123 ;  /* 0x000000ffff7bd224 */ /* 0x000fc600078e0a7b */
[----:B------:R1:W3:Y:S01]  /*5aa0*/  @P6 LDG.E.U8 R199, desc[UR20][R158.64] ;  /* 0x000000149ec76981 */ /* 0x0002e2000c1e1100 */
[----:B------:R-:W-:Y:S02]  /*5ab0*/  PLOP3.LUT P6, PT, PT, PT, UP1, 0x80, 0x8 ;  /* 0x000000000008781c */ /* 0x000fe40003fcf018 */
[----:B------:R-:W-:Y:S02]  /*5ac0*/  ISETP.GE.AND P5, PT, R167, RZ, PT ;  /* 0x000000ffa700720c */ /* 0x000fe40003fa6270 */
[----:B------:R-:W-:Y:S01]  /*5ad0*/  ISETP.LT.AND P6, PT, R164, UR22, P6 ;  /* 0x00000016a4007c0c */ /* 0x000fe2000b7c1270 */
[----:B------:R-:W-:Y:S02]  /*5ae0*/  IMAD.MOV.U32 R164, RZ, RZ, R163 ;  /* 0x000000ffffa47224 */ /* 0x000fe400078e00a3 */
[----:B------:R-:W-:Y:S02]  /*5af0*/  IMAD.MOV.U32 R163, RZ, RZ, R162 ;  /* 0x000000ffffa37224 */ /* 0x000fe400078e00a2 */
[----:B------:R-:W-:-:S02]  /*5b00*/  @!P3 IMAD.MOV R130, RZ, RZ, -R130 ;  /* 0x000000ffff82b224 */ /* 0x000fc400078e0a82 */
[----:B------:R-:W-:Y:S01]  /*5b10*/  IMAD.MOV.U32 R162, RZ, RZ, R87 ;  /* 0x000000ffffa27224 */ /* 0x000fe200078e0057 */
[----:B------:R-:W-:-:S04]  /*5b20*/  IADD3 R87, P3, PT, R88, R137, RZ ;  /* 0x0000008958577210 */ /* 0x000fc80007f7e0ff */
[----:B------:R-:W-:Y:S01]  /*5b30*/  LEA.HI.X.SX32 R88, R88, R136, 0x1, P3 ;  /* 0x0000008858587211 */ /* 0x000fe200018f0eff */
[----:B------:R-:W-:Y:S01]  /*5b40*/  @!P5 IMAD.MOV R128, RZ, RZ, -R128 ;  /* 0x000000ffff80d224 */ /* 0x000fe200078e0a80 */
[----:B------:R-:W-:Y:S01]  /*5b50*/  ISETP.GE.AND P3, PT, R198, RZ, PT ;  /* 0x000000ffc600720c */ /* 0x000fe20003f66270 */
[----:B-1----:R-:W-:Y:S01]  /*5b60*/  @P6 IMAD.MOV.U32 R158, RZ, RZ, R87 ;  /* 0x000000ffff9e6224 */ /* 0x002fe200078e0057 */
[----:B------:R-:W-:Y:S01]  /*5b70*/  PRMT R198, RZ, 0x7610, R198 ;  /* 0x00007610ffc67816 */ /* 0x000fe200000000c6 */
[----:B------:R-:W-:Y:S01]  /*5b80*/  @P6 IMAD.MOV.U32 R159, RZ, RZ, R88 ;  /* 0x000000ffff9f6224 */ /* 0x000fe200078e0058 */
[----:B------:R-:W-:Y:S02]  /*5b90*/  ISETP.GE.AND P5, PT, R192, RZ, PT ;  /* 0x000000ffc000720c */ /* 0x000fe40003fa6270 */
[----:B------:R-:W-:Y:S02]  /*5ba0*/  ISETP.GE.AND P2, PT, R165, RZ, PT ;  /* 0x000000ffa500720c */ /* 0x000fe40003f46270 */
[----:B------:R1:W3:Y:S01]  /*5bb0*/  @P6 LDG.E.U8 R198, desc[UR20][R158.64] ;  /* 0x000000149ec66981 */ /* 0x0002e2000c1e1100 */
[----:B------:R-:W-:-:S02]  /*5bc0*/  PLOP3.LUT P6, PT, PT, PT, UP1, 0x80, 0x8 ;  /* 0x000000000008781c */ /* 0x000fc40003fcf018 */
[----:B------:R-:W-:Y:S02]  /*5bd0*/  LOP3.LUT R165, R100, 0x66, RZ, 0xfc, !PT ;  /* 0x0000006664a57812 */ /* 0x000fe400078efcff */
[----:B------:R-:W-:Y:S02]  /*5be0*/  ISETP.GE.AND P0, PT, R172, RZ, PT ;  /* 0x000000ffac00720c */ /* 0x000fe40003f06270 */
[----:B------:R-:W-:Y:S02]  /*5bf0*/  ISETP.LT.AND P6, PT, R165, UR22, P6 ;  /* 0x00000016a5007c0c */ /* 0x000fe4000b7c1270 */
[----:B------:R-:W-:Y:S01]  /*5c00*/  @!P5 IMAD.MOV R133, RZ, RZ, -R133 ;  /* 0x000000ffff85d224 */ /* 0x000fe200078e0a85 */
[----:B------:R-:W-:-:S04]  /*5c10*/  IADD3 R172, P5, PT, R171, R137, RZ ;  /* 0x00000089abac7210 */ /* 0x000fc80007fbe0ff */
[----:B------:R-:W-:-:S04]  /*5c20*/  LEA.HI.X.SX32 R171, R171, R136, 0x1, P5 ;  /* 0x00000088abab7211 */ /* 0x000fc800028f0eff */
[----:B------:R-:W-:Y:S01]  /*5c30*/  @!P0 IMAD.MOV R129, RZ, RZ, -R129 ;  /* 0x000000ffff818224 */ /* 0x000fe200078e0a81 */
[----:B------:R-:W-:Y:S01]  /*5c40*/  ISETP.GE.AND P0, PT, R197, RZ, PT ;  /* 0x000000ffc500720c */ /* 0x000fe20003f06270 */
[----:B-1----:R-:W-:Y:S01]  /*5c50*/  @P6 IMAD.MOV.U32 R158, RZ, RZ, R172 ;  /* 0x000000ffff9e6224 */ /* 0x002fe200078e00ac */
[----:B------:R-:W-:Y:S01]  /*5c60*/  PRMT R197, RZ, 0x7610, R197 ;  /* 0x00007610ffc57816 */ /* 0x000fe200000000c5 */
[----:B------:R-:W-:Y:S01]  /*5c70*/  @P6 IMAD.MOV.U32 R159, RZ, RZ, R171 ;  /* 0x000000ffff9f6224 */ /* 0x000fe200078e00ab */
[----:B------:R-:W-:-:S04]  /*5c80*/  LOP3.LUT R100, R100, 0x76, RZ, 0xfc, !PT ;  /* 0x0000007664647812 */ /* 0x000fc800078efcff */
[----:B------:R1:W3:Y:S01]  /*5c90*/  @P6 LDG.E.U8 R197, desc[UR20][R158.64] ;  /* 0x000000149ec56981 */ /* 0x0002e2000c1e1100 */
[----:B------:R-:W-:-:S04]  /*5ca0*/  PLOP3.LUT P6, PT, PT, PT, UP1, 0x80, 0x8 ;  /* 0x000000000008781c */ /* 0x000fc80003fcf018 */
[----:B------:R-:W-:Y:S02]  /*5cb0*/  ISETP.LT.AND P6, PT, R100, UR22, P6 ;  /* 0x0000001664007c0c */ /* 0x000fe4000b7c1270 */
[----:B------:R-:W0:Y:S01]  /*5cc0*/  S2R R100, SR_TID.X ;  /* 0x0000000000647919 */ /* 0x000e220000002100 */
[----:B------:R-:W-:Y:S01]  /*5cd0*/  @!P2 IMAD.MOV R126, RZ, RZ, -R126 ;  /* 0x000000ffff7ea224 */ /* 0x000fe200078e0a7e */
[----:B------:R-:W-:Y:S01]  /*5ce0*/  ISETP.GE.AND P2, PT, R186, RZ, PT ;  /* 0x000000ffba00720c */ /* 0x000fe20003f46270 */
[----:B------:R-:W-:Y:S01]  /*5cf0*/  @!P0 IMAD.MOV R134, RZ, RZ, -R134 ;  /* 0x000000ffff868224 */ /* 0x000fe200078e0a86 */
[----:B------:R-:W-:Y:S01]  /*5d00*/  ISETP.GE.AND P0, PT, R217, RZ, PT ;  /* 0x000000ffd900720c */ /* 0x000fe20003f06270 */
[----:B------:R-:W-:Y:S02]  /*5d10*/  @!P3 IMAD.MOV R135, RZ, RZ, -R135 ;  /* 0x000000ffff87b224 */ /* 0x000fe400078e0a87 */
[----:B------:R-:W-:Y:S01]  /*5d20*/  IMAD.MOV.U32 R166, RZ, RZ, R193 ;  /* 0x000000ffffa67224 */ /* 0x000fe200078e00c1 */
[----:B------:R-:W-:-:S04]  /*5d30*/  IADD3 R193, P3, PT, R191, R137, RZ ;  /* 0x00000089bfc17210 */ /* 0x000fc80007f7e0ff */
[----:B------:R-:W-:Y:S01]  /*5d40*/  LEA.HI.X.SX32 R191, R191, R136, 0x1, P3 ;  /* 0x00000088bfbf7211 */ /* 0x000fe200018f0eff */
[----:B-1----:R-:W-:Y:S01]  /*5d50*/  @P6 IMAD.MOV.U32 R158, RZ, RZ, R193 ;  /* 0x000000ffff9e6224 */ /* 0x002fe200078e00c1 */
[----:B------:R-:W-:Y:S01]  /*5d60*/  PRMT R192, RZ, 0x7610, R192 ;  /* 0x00007610ffc07816 */ /* 0x000fe200000000c0 */
[----:B------:R-:W-:Y:S01]  /*5d70*/  @!P2 IMAD.MOV R131, RZ, RZ, -R131 ;  /* 0x000000ffff83a224 */ /* 0x000fe200078e0a83 */
[----:B------:R-:W-:Y:S01]  /*5d80*/  ISETP.GE.AND P2, PT, R209, RZ, PT ;  /* 0x000000ffd100720c */ /* 0x000fe20003f46270 */
[----:B------:R-:W-:Y:S01]  /*5d90*/  @P6 IMAD.MOV.U32 R159, RZ, RZ, R191 ;  /* 0x000000ffff9f6224 */ /* 0x000fe200078e00bf */
[----:B------:R-:W-:Y:S01]  /*5da0*/  ISETP.GE.AND P4, PT, R187, RZ, PT ;  /* 0x000000ffbb00720c */ /* 0x000fe20003f86270 */
[----:B------:R-:W-:Y:S02]  /*5db0*/  IMAD.MOV.U32 R209, RZ, RZ, R160 ;  /* 0x000000ffffd17224 */ /* 0x000fe400078e00a0 */
[----:B------:R-:W-:Y:S01]  /*5dc0*/  @!P0 IMAD.MOV R156, RZ, RZ, -R156 ;  /* 0x000000ffff9c8224 */ /* 0x000fe200078e0a9c */
[----:B------:R-:W-:Y:S01]  /*5dd0*/  PLOP3.LUT P0, PT, PT, PT, UP1, 0x80, 0x8 ;  /* 0x000000000008781c */ /* 0x000fe20003f0f018 */
[----:B------:R1:W3:Y:S01]  /*5de0*/  @P6 LDG.E.U8 R192, desc[UR20][R158.64] ;  /* 0x000000149ec06981 */ /* 0x0002e2000c1e1100 */
[----:B------:R-:W-:-:S02]  /*5df0*/  ISETP.GE.AND P5, PT, R211, RZ, PT ;  /* 0x000000ffd300720c */ /* 0x000fc40003fa6270 */
[----:B0-----:R-:W-:Y:S01]  /*5e00*/  LEA.HI R160, R100, 0xe, RZ, 0x1a ;  /* 0x0000000e64a07811 */ /* 0x001fe200078fd0ff */
[----:B-1----:R-:W-:-:S03]  /*5e10*/  IMAD.MOV.U32 R158, RZ, RZ, R90 ;  /* 0x000000ffff9e7224 */ /* 0x002fc600078e005a */
[C---:B------:R-:W-:Y:S01]  /*5e20*/  ISETP.LT.AND P0, PT, R160.reuse, UR22, P0 ;  /* 0x00000016a0007c0c */ /* 0x040fe20008701270 */
[----:B------:R-:W-:Y:S02]  /*5e30*/  IMAD R90, R160, UR12, RZ ;  /* 0x0000000ca05a7c24 */ /* 0x000fe4000f8e02ff */
[----:B------:R-:W-:Y:S02]  /*5e40*/  IMAD.MOV.U32 R167, RZ, RZ, R157 ;  /* 0x000000ffffa77224 */ /* 0x000fe400078e009d */
[----:B------:R-:W-:Y:S01]  /*5e50*/  IMAD.MOV.U32 R157, RZ, RZ, R89 ;  /* 0x000000ffff9d7224 */ /* 0x000fe200078e0059 */
[----:B------:R-:W-:Y:S01]  /*5e60*/  IADD3 R89, P6, PT, R90, R137, RZ ;  /* 0x000000895a597210 */ /* 0x000fe20007fde0ff */
[----:B------:R-:W-:Y:S01]  /*5e70*/  @!P4 IMAD.MOV R132, RZ, RZ, -R132 ;  /* 0x000000ffff84c224 */ /* 0x000fe200078e0a84 */
[----:B------:R-:W-:Y:S02]  /*5e80*/  ISETP.GE.AND P4, PT, R210, RZ, PT ;  /* 0x000000ffd200720c */ /* 0x000fe40003f86270 */
[----:B------:R-:W-:Y:S01]  /*5e90*/  LEA.HI.X.SX32 R90, R90, R136, 0x1, P6 ;  /* 0x000000885a5a7211 */ /* 0x000fe200030f0eff */
[----:B------:R-:W-:Y:S01]  /*5ea0*/  IMAD.MOV.U32 R165, RZ, RZ, R161 ;  /* 0x000000ffffa57224 */ /* 0x000fe200078e00a1 */
[----:B------:R-:W-:Y:S01]  /*5eb0*/  PRMT R187, RZ, 0x7610, R187 ;  /* 0x00007610ffbb7816 */ /* 0x000fe200000000bb */
[----:B------:R-:W-:Y:S01]  /*5ec0*/  @!P5 IMAD.MOV R155, RZ, RZ, -R155 ;  /* 0x000000ffff9bd224 */ /* 0x000fe200078e0a9b */
[----:B------:R-:W-:Y:S01]  /*5ed0*/  ISETP.GE.AND P5, PT, R221, RZ, PT ;  /* 0x000000ffdd00720c */ /* 0x000fe20003fa6270 */
[----:B------:R-:W-:-:S02]  /*5ee0*/  @P0 IMAD.MOV.U32 R160, RZ, RZ, R89 ;  /* 0x000000ffffa00224 */ /* 0x000fc400078e0059 */
[----:B------:R-:W-:Y:S01]  /*5ef0*/  @P0 IMAD.MOV.U32 R161, RZ, RZ, R90 ;  /* 0x000000ffffa10224 */ /* 0x000fe200078e005a */
[----:B------:R-:W-:Y:S01]  /*5f00*/  LEA.HI R210, R100, 0x1e, RZ, 0x1a ;  /* 0x0000001e64d27811 */ /* 0x000fe200078fd0ff */
[----:B------:R-:W-:-:S03]  /*5f10*/  IMAD.MOV.U32 R159, RZ, RZ, R92 ;  /* 0x000000ffff9f7224 */ /* 0x000fc600078e005c */
[----:B------:R0:W3:Y:S01]  /*5f20*/  @P0 LDG.E.U8 R187, desc[UR20][R160.64] ;  /* 0x00000014a0bb0981 */ /* 0x0000e2000c1e1100 */
[----:B------:R-:W-:Y:S01]  /*5f30*/  PLOP3.LUT P0, PT, PT, PT, UP1, 0x80, 0x8 ;  /* 0x000000000008781c */ /* 0x000fe20003f0f018 */
[----:B------:R-:W-:Y:S01]  /*5f40*/  @!P4 IMAD.MOV R158, RZ, RZ, -R158 ;  /* 0x000000ffff9ec224 */ /* 0x000fe200078e0a9e */
[----:B------:R-:W-:Y:S01]  /*5f50*/  ISETP.GE.AND P4, PT, R222, RZ, PT ;  /* 0x000000ffde00720c */ /* 0x000fe20003f86270 */
[C---:B------:R-:W-:Y:S01]  /*5f60*/  IMAD R92, R210.reuse, UR12, RZ ;  /* 0x0000000cd25c7c24 */ /* 0x040fe2000f8e02ff */
[----:B------:R-:W-:Y:S01]  /*5f70*/  ISETP.LT.AND P0, PT, R210, UR22, P0 ;  /* 0x00000016d2007c0c */ /* 0x000fe20008701270 */
[----:B------:R-:W-:Y:S02]  /*5f80*/  @!P5 IMAD.MOV R154, RZ, RZ, -R154 ;  /* 0x000000ffff9ad224 */ /* 0x000fe400078e0a9a */
[----:B0-----:R-:W-:Y:S01]  /*5f90*/  IMAD.MOV.U32 R160, RZ, RZ, R91 ;  /* 0x000000ffffa07224 */ /* 0x001fe200078e005b */
[----:B------:R-:W-:Y:S01]  /*5fa0*/  IADD3 R91, P5, PT, R92, R137, RZ ;  /* 0x000000895c5b7210 */ /* 0x000fe20007fbe0ff */
[----:B------:R-:W-:Y:S01]  /*5fb0*/  @!P2 IMAD.MOV R157, RZ, RZ, -R157 ;  /* 0x000000ffff9da224 */ /* 0x000fe200078e0a9d */
[----:B------:R-:W-:-:S02]  /*5fc0*/  ISETP.GE.AND P2, PT, R220, RZ, PT ;  /* 0x000000ffdc00720c */ /* 0x000fc40003f46270 */
[----:B------:R-:W-:-:S03]  /*5fd0*/  LEA.HI.X.SX32 R92, R92, R136, 0x1, P5 ;  /* 0x000000885c5c7211 */ /* 0x000fc600028f0eff */
[----:B------:R-:W-:Y:S01]  /*5fe0*/  @!P4 IMAD.MOV R160, RZ, RZ, -R160 ;  /* 0x000000ffffa0c224 */ /* 0x000fe200078e0aa0 */
[----:B------:R-:W-:Y:S01]  /*5ff0*/  ISETP.GE.AND P3, PT, R219, RZ, PT ;  /* 0x000000ffdb00720c */ /* 0x000fe20003f66270 */
[----:B------:R-:W-:Y:S01]  /*6000*/  IMAD.MOV.U32 R217, RZ, RZ, R163 ;  /* 0x000000ffffd97224 */ /* 0x000fe200078e00a3 */
[----:B------:R-:W-:Y:S01]  /*6010*/  PRMT R186, RZ, 0x7610, R186 ;  /* 0x00007610ffba7816 */ /* 0x000fe200000000ba */
[----:B------:R-:W-:Y:S01]  /*6020*/  IMAD.MOV.U32 R219, RZ, RZ, R162 ;  /* 0x000000ffffdb7224 */ /* 0x000fe200078e00a2 */
[----:B------:R-:W-:Y:S01]  /*6030*/  ISETP.GE.AND P4, PT, R226, RZ, PT ;  /* 0x000000ffe200720c */ /* 0x000fe20003f86270 */
[----:B------:R-:W-:Y:S02]  /*6040*/  @P0 IMAD.MOV.U32 R162, RZ, RZ, R91 ;  /* 0x000000ffffa20224 */ /* 0x000fe400078e005b */
[----:B------:R-:W-:Y:S01]  /*6050*/  @P0 IMAD.MOV.U32 R163, RZ, RZ, R92 ;  /* 0x000000ffffa30224 */ /* 0x000fe200078e005c */
[----:B------:R-:W-:Y:S01]  /*6060*/  ISETP.GE.AND P6, PT, R224, RZ, PT ;  /* 0x000000ffe000720c */ /* 0x000fe20003fc6270 */
[----:B------:R-:W-:Y:S01]  /*6070*/  IMAD.MOV.U32 R211, RZ, RZ, R164 ;  /* 0x000000ffffd37224 */ /* 0x000fe200078e00a4 */
[----:B------:R-:W-:-:S02]  /*6080*/  LEA.HI R164, R100, 0x2e, RZ, 0x1a ;  /* 0x0000002e64a47811 */ /* 0x000fc400078fd0ff */
[----:B------:R0:W3:Y:S01]  /*6090*/  @P0 LDG.E.U8 R186, desc[UR20][R162.64] ;  /* 0x00000014a2ba0981 */ /* 0x0000e2000c1e1100 */
[----:B------:R-:W-:Y:S01]  /*60a0*/  PLOP3.LUT P0, PT, PT, PT, UP1, 0x80, 0x8 ;  /* 0x000000000008781c */ /* 0x000fe20003f0f018 */
[----:B------:R-:W-:Y:S01]  /*60b0*/  @!P2 IMAD.MOV R153, RZ, RZ, -R153 ;  /* 0x000000ffff99a224 */ /* 0x000fe200078e0a99 */
[----:B------:R-:W-:Y:S01]  /*60c0*/  ISETP.GE.AND P2, PT, R227, RZ, PT ;  /* 0x000000ffe300720c */ /* 0x000fe20003f46270 */
[----:B------:R-:W-:Y:S01]  /*60d0*/  IMAD.MOV.U32 R161, RZ, RZ, R94 ;  /* 0x000000ffffa17224 */ /* 0x000fe200078e005e */
[C---:B------:R-:W-:Y:S01]  /*60e0*/  ISETP.LT.AND P0, PT, R164.reuse, UR22, P0 ;  /* 0x00000016a4007c0c */ /* 0x040fe20008701270 */
[----:B------:R-:W-:Y:S02]  /*60f0*/  IMAD R94, R164, UR12, RZ ;  /* 0x0000000ca45e7c24 */ /* 0x000fe4000f8e02ff */
[----:B0-----:R-:W-:-:S04]  /*6100*/  IMAD.MOV.U32 R162, RZ, RZ, R93 ;  /* 0x000000ffffa27224 */ /* 0x001fc800078e005d */
[----:B------:R-:W-:Y:S01]  /*6110*/  @!P4 IMAD.MOV R162, RZ, RZ, -R162 ;  /* 0x000000ffffa2c224 */ /* 0x000fe200078e0aa2 */
[----:B------:R-:W-:Y:S01]  /*6120*/  IADD3 R93, P4, PT, R94, R137, RZ ;  /* 0x000000895e5d7210 */ /* 0x000fe20007f9e0ff */
[----:B------:R-:W-:Y:S01]  /*6130*/  @!P6 IMAD.MOV R152, RZ, RZ, -R152 ;  /* 0x000000ffff98e224 */ /* 0x000fe200078e0a98 */
[----:B------:R-:W-:Y:S01]  /*6140*/  ISETP.GE.AND P6, PT, R230, RZ, PT ;  /* 0x000000ffe600720c */ /* 0x000fe20003fc6270 */
        /* <DEDUP_REMOVED lines=10> */
[----:B------:R-:W-:-:S03]  /*61f0*/  @!P6 IMAD.MOV R149, RZ, RZ, -R149 ;  /* 0x000000ffff95e224 */ /* 0x000fc600078e0a95 */
[----:B------:R0:W4:Y:S01]  /*6200*/  @P0 LDG.E.U8 R181, desc[UR20][R164.64] ;  /* 0x00000014a4b50981 */ /* 0x000122000c1e1100 */
[----:B------:R-:W-:Y:S01]  /*6210*/  PLOP3.LUT P0, PT, PT, PT, UP1, 0x80, 0x8 ;  /* 0x000000000008781c */ /* 0x000fe20003f0f018 */
[----:B------:R-:W-:Y:S01]  /*6220*/  @!P3 IMAD.MOV R151, RZ, RZ, -R151 ;  /* 0x000000ffff97b224 */ /* 0x000fe200078e0a97 */
[----:B------:R-:W-:Y:S01]  /*6230*/  ISETP.GE.AND P6, PT, R237, RZ, PT ;  /* 0x000000ffed00720c */ /* 0x000fe20003fc6270 */
[----:B------:R-:W-:Y:S01]  /*6240*/  IMAD.MOV.U32 R163, RZ, RZ, R96 ;  /* 0x000000ffffa37224 */ /* 0x000fe200078e0060 */
[----:B------:R-:W-:Y:S01]  /*6250*/  ISETP.GE.AND P3, PT, R233, RZ, PT ;  /* 0x000000ffe900720c */ /* 0x000fe20003f66270 */
[C---:B------:R-:W-:Y:S01]  /*6260*/  IMAD R96, R220.reuse, UR12, RZ ;  /* 0x0000000cdc607c24 */ /* 0x040fe2000f8e02ff */
[----:B------:R-:W-:Y:S01]  /*6270*/  ISETP.LT.AND P0, PT, R220, UR22, P0 ;  /* 0x00000016dc007c0c */ /* 0x000fe20008701270 */
[----:B0-----:R-:W-:-:S04]  /*6280*/  IMAD.MOV.U32 R164, RZ, RZ, R95 ;  /* 0x000000ffffa47224 */ /* 0x001fc800078e005f */
[----:B------:R-:W-:Y:S01]  /*6290*/  @!P2 IMAD.MOV R164, RZ, RZ, -R164 ;  /* 0x000000ffffa4a224 */ /* 0x000fe200078e0aa4 */
[----:B------:R-:W-:Y:S01]  /*62a0*/  IADD3 R95, P2, PT, R96, R137, RZ ;  /* 0x00000089605f7210 */ /* 0x000fe20007f5e0ff */
[----:B------:R-:W-:-:S03]  /*62b0*/  IMAD.MOV.U32 R224, RZ, RZ, R219 ;  /* 0x000000ffffe07224 */ /* 0x000fc600078e00db */
[----:B------:R-:W-:Y:S01]  /*62c0*/  LEA.HI.X.SX32 R96, R96, R136, 0x1, P2 ;  /* 0x0000008860607211 */ /* 0x000fe200010f0eff */
[----:B------:R-:W-:Y:S01]  /*62d0*/  IMAD.MOV.U32 R221, RZ, RZ, R217 ;  /* 0x000000ffffdd7224 */ /* 0x000fe200078e00d9 */
[----:B------:R-:W-:Y:S01]  /*62e0*/  PRMT R175, RZ, 0x7610, R175 ;  /* 0x00007610ffaf7816 */ /* 0x000fe200000000af */
[----:B------:R-:W-:Y:S02]  /*62f0*/  IMAD.MOV.U32 R219, RZ, RZ, R209 ;  /* 0x000000ffffdb7224 */ /* 0x000fe400078e00d1 */
[----:B------:R-:W-:Y:S01]  /*6300*/  @!P6 IMAD.MOV R147, RZ, RZ, -R147 ;  /* 0x000000ffff93e224 */ /* 0x000fe200078e0a93 */
[----:B--2---:R-:W-:Y:S01]  /*6310*/  ISETP.GE.AND P6, PT, R240, RZ, PT ;  /* 0x000000fff000720c */ /* 0x004fe20003fc6270 */
[----:B------:R-:W-:Y:S01]  /*6320*/  @!P3 IMAD.MOV R150, RZ, RZ, -R150 ;  /* 0x000000ffff96b224 */ /* 0x000fe200078e0a96 */
[----:B------:R-:W-:Y:S01]  /*6330*/  ISETP.GE.AND P3, PT, R236, RZ, PT ;  /* 0x000000ffec00720c */ /* 0x000fe20003f66270 */
[----:B------:R-:W-:Y:S02]  /*6340*/  IMAD.MOV.U32 R217, RZ, RZ, R167 ;  /* 0x000000ffffd97224 */ /* 0x000fe400078e00a7 */
[----:B------:R-:W-:-:S02]  /*6350*/  IMAD.MOV.U32 R209, RZ, RZ, R166 ;  /* 0x000000ffffd17224 */ /* 0x000fc400078e00a6 */
[----:B------:R-:W-:Y:S02]  /*6360*/  @P0 IMAD.MOV.U32 R166, RZ, RZ, R95 ;  /* 0x000000ffffa60224 */ /* 0x000fe400078e005f */
[----:B------:R-:W-:Y:S01]  /*6370*/  @P0 IMAD.MOV.U32 R167, RZ, RZ, R96 ;  /* 0x000000ffffa70224 */ /* 0x000fe200078e0060 */
[C---:B------:R-:W-:Y:S01]  /*6380*/  LEA.HI R225, R100.reuse, 0x5e, RZ, 0x1a ;  /* 0x0000005e64e17811 */ /* 0x040fe200078fd0ff */
[----:B------:R-:W-:Y:S01]  /*6390*/  IMAD.MOV.U32 R220, RZ, RZ, R210 ;  /* 0x000000ffffdc7224 */ /* 0x000fe200078e00d2 */
[----:B------:R-:W-:Y:S02]  /*63a0*/  LEA.HI R210, R100, 0x4e, RZ, 0x1a ;  /* 0x0000004e64d27811 */ /* 0x000fe400078fd0ff */
[----:B------:R-:W-:Y:S01]  /*63b0*/  ISETP.GE.AND P5, PT, R229, RZ, PT ;  /* 0x000000ffe500720c */ /* 0x000fe20003fa6270 */
[----:B------:R0:W2:Y:S01]  /*63c0*/  @P0 LDG.E.U8 R175, desc[UR20][R166.64] ;  /* 0x00000014a6af0981 */ /* 0x0000a2000c1e1100 */
[----:B------:R-:W-:Y:S01]  /*63d0*/  PLOP3.LUT P0, PT, PT, PT, UP1, 0x80, 0x8 ;  /* 0x000000000008781c */ /* 0x000fe20003f0f018 */
[----:B------:R-:W-:-:S03]  /*63e0*/  IMAD R100, R225, UR12, RZ ;  /* 0x0000000ce1647c24 */ /* 0x000fc6000f8e02ff */
[C---:B------:R-:W-:Y:S01]  /*63f0*/  ISETP.LT.AND P0, PT, R210.reuse, UR22, P0 ;  /* 0x00000016d2007c0c */ /* 0x040fe20008701270 */
[----:B------:R-:W-:Y:S02]  /*6400*/  @!P6 IMAD.MOV R144, RZ, RZ, -R144 ;  /* 0x000000ffff90e224 */ /* 0x000fe400078e0a90 */
[----:B0-----:R-:W-:Y:S02]  /*6410*/  IMAD.MOV.U32 R166, RZ, RZ, R98 ;  /* 0x000000ffffa67224 */ /* 0x001fe400078e0062 */
[----:B------:R-:W-:Y:S02]  /*6420*/  IMAD R98, R210, UR12, RZ ;  /* 0x0000000cd2627c24 */ /* 0x000fe4000f8e02ff */
[----:B------:R-:W-:Y:S01]  /*6430*/  IMAD.MOV.U32 R167, RZ, RZ, R99 ;  /* 0x000000ffffa77224 */ /* 0x000fe200078e0063 */
[-C--:B------:R-:W-:Y:S01]  /*6440*/  IADD3 R99, P6, PT, R100, R137.reuse, RZ ;  /* 0x0000008964637210 */ /* 0x080fe20007fde0ff */
[----:B------:R-:W-:Y:S01]  /*6450*/  IMAD.MOV.U32 R165, RZ, RZ, R97 ;  /* 0x000000ffffa57224 */ /* 0x000fe200078e0061 */
[----:B------:R-:W-:Y:S01]  /*6460*/  ISETP.GE.AND P4, PT, R234, RZ, PT ;  /* 0x000000ffea00720c */ /* 0x000fe20003f86270 */
[----:B------:R-:W-:Y:S01]  /*6470*/  @!P3 IMAD.MOV R148, RZ, RZ, -R148 ;  /* 0x000000ffff94b224 */ /* 0x000fe200078e0a94 */
[----:B------:R-:W-:Y:S01]  /*6480*/  IADD3 R97, P3, PT, R98, R137, RZ ;  /* 0x0000008962617210 */ /* 0x000fe20007f7e0ff */
[----:B------:R-:W-:Y:S01]  /*6490*/  @!P5 IMAD.MOV R163, RZ, RZ, -R163 ;  /* 0x000000ffffa3d224 */ /* 0x000fe200078e0aa3 */
[----:B------:R-:W-:-:S02]  /*64a0*/  LEA.HI.X.SX32 R100, R100, R136, 0x1, P6 ;  /* 0x0000008864647211 */ /* 0x000fc400030f0eff */
[----:B------:R-:W-:Y:S02]  /*64b0*/  LEA.HI.X.SX32 R98, R98, R136, 0x1, P3 ;  /* 0x0000008862627211 */ /* 0x000fe400018f0eff */
[----:B------:R-:W-:Y:S02]  /*64c0*/  ISETP.GE.AND P6, PT, R206, RZ, PT ;  /* 0x000000ffce00720c */ /* 0x000fe40003fc6270 */
[----:B------:R-:W-:Y:S01]  /*64d0*/  ISETP.GE.AND P5, PT, R235, RZ, PT ;  /* 0x000000ffeb00720c */ /* 0x000fe20003fa6270 */
[----:B------:R-:W0:Y:S01]  /*64e0*/  S2R R206, SR_TID.X ;  /* 0x0000000000ce7919 */ /* 0x000e220000002100 */
[----:B------:R-:W-:Y:S01]  /*64f0*/  IMAD.MOV.U32 R222, RZ, RZ, R211 ;  /* 0x000000ffffde7224 */ /* 0x000fe200078e00d3 */
[----:B------:R-:W-:Y:S01]  /*6500*/  PRMT R24, RZ, 0x7610, R24 ;  /* 0x00007610ff187816 */ /* 0x000fe20000000018 */
[----:B------:R-:W-:Y:S02]  /*6510*/  @P0 IMAD.MOV.U32 R210, RZ, RZ, R97 ;  /* 0x000000ffffd20224 */ /* 0x000fe400078e0061 */
[----:B------:R-:W-:-:S02]  /*6520*/  @P0 IMAD.MOV.U32 R211, RZ, RZ, R98 ;  /* 0x000000ffffd30224 */ /* 0x000fc400078e0062 */
[----:B------:R-:W-:Y:S01]  /*6530*/  @!P4 IMAD.MOV R165, RZ, RZ, -R165 ;  /* 0x000000ffffa5c224 */ /* 0x000fe200078e0aa5 */
[----:B------:R-:W-:Y:S02]  /*6540*/  ISETP.GE.AND P4, PT, R239, RZ, PT ;  /* 0x000000ffef00720c */ /* 0x000fe40003f86270 */
[----:B------:R1:W2:Y:S01]  /*6550*/  @P0 LDG.E.U8 R24, desc[UR20][R210.64] ;  /* 0x00000014d2180981 */ /* 0x0002a2000c1e1100 */
[----:B------:R-:W-:Y:S01]  /*6560*/  PLOP3.LUT P0, PT, PT, PT, UP1, 0x80, 0x8 ;  /* 0x000000000008781c */ /* 0x000fe20003f0f018 */
[----:B------:R-:W-:Y:S01]  /*6570*/  @!P5 IMAD.MOV R166, RZ, RZ, -R166 ;  /* 0x000000ffffa6d224 */ /* 0x000fe200078e0aa6 */
[----:B------:R-:W-:Y:S02]  /*6580*/  ISETP.GE.AND P5, PT, R241, RZ, PT ;  /* 0x000000fff100720c */ /* 0x000fe40003fa6270 */
[----:B------:R-:W-:Y:S02]  /*6590*/  ISETP.LT.AND P0, PT, R225, UR22, P0 ;  /* 0x00000016e1007c0c */ /* 0x000fe40008701270 */
[----:B------:R-:W-:-:S04]  /*65a0*/  ISETP.GE.AND P3, PT, R242, RZ, PT ;  /* 0x000000fff200720c */ /* 0x000fc80003f66270 */
[----:B------:R-:W-:Y:S01]  /*65b0*/  @!P4 IMAD.MOV R167, RZ, RZ, -R167 ;  /* 0x000000ffffa7c224 */ /* 0x000fe200078e0aa7 */
[----:B------:R-:W-:Y:S02]  /*65c0*/  ISETP.GE.AND P4, PT, R245, RZ, PT ;  /* 0x000000fff500720c */ /* 0x000fe40003f86270 */
[----:B------:R-:W-:Y:S02]  /*65d0*/  PRMT R19, RZ, 0x7610, R19 ;  /* 0x00007610ff137816 */ /* 0x000fe40000000013 */
[----:B------:R-:W-:Y:S01]  /*65e0*/  @!P5 IMAD.MOV R145, RZ, RZ, -R145 ;  /* 0x000000ffff91d224 */ /* 0x000fe200078e0a91 */
[----:B------:R-:W-:Y:S01]  /*65f0*/  ISETP.GE.AND P5, PT, R244, RZ, PT ;  /* 0x000000fff400720c */ /* 0x000fe20003fa6270 */
[----:B-1----:R-:W-:Y:S02]  /*6600*/  @P0 IMAD.MOV.U32 R210, RZ, RZ, R99 ;  /* 0x000000ffffd20224 */ /* 0x002fe400078e0063 */
[----:B------:R-:W-:Y:S02]  /*6610*/  @P0 IMAD.MOV.U32 R211, RZ, RZ, R100 ;  /* 0x000000ffffd30224 */ /* 0x000fe400078e0064 */
[----:B------:R-:W-:Y:S01]  /*6620*/  @!P3 IMAD.MOV R140, RZ, RZ, -R140 ;  /* 0x000000ffff8cb224 */ /* 0x000fe200078e0a8c */
[----:B------:R-:W-:-:S02]  /*6630*/  ISETP.GE.AND P3, PT, R182, RZ, PT ;  /* 0x000000ffb600720c */ /* 0x000fc40003f66270 */
[----:B------:R1:W2:Y:S01]  /*6640*/  @P0 LDG.E.U8 R19, desc[UR20][R210.64] ;  /* 0x00000014d2130981 */ /* 0x0002a2000c1e1100 */
[----:B0-----:R-:W-:Y:S01]  /*6650*/  LEA.HI R226, R206, 0x6e, RZ, 0x1a ;  /* 0x0000006ecee27811 */ /* 0x001fe200078fd0ff */
[----:B------:R-:W-:Y:S02]  /*6660*/  IMAD.MOV.U32 R225, RZ, RZ, R180 ;  /* 0x000000ffffe17224 */ /* 0x000fe400078e00b4 */
[----:B------:R-:W-:Y:S01]  /*6670*/  @!P4 IMAD.MOV R142, RZ, RZ, -R142 ;  /* 0x000000ffff8ec224 */ /* 0x000fe200078e0a8e */
[----:B------:R-:W-:Y:S01]  /*6680*/  ISETP.GE.AND P4, PT, R203, RZ, PT ;  /* 0x000000ffcb00720c */ /* 0x000fe20003f86270 */
[----:B------:R-:W-:Y:S01]  /*6690*/  IMAD R180, R226, UR12, RZ ;  /* 0x0000000ce2b47c24 */ /* 0x000fe2000f8e02ff */
[----:B-1----:R-:W-:Y:S01]  /*66a0*/  LEA.HI R210, R206, 0x7e, RZ, 0x1a ;  /* 0x0000007eced27811 */ /* 0x002fe200078fd0ff */
[----:B------:R-:W-:-:S04]  /*66b0*/  @!P5 IMAD.MOV R143, RZ, RZ, -R143 ;  /* 0x000000ffff8fd224 */ /* 0x000fc800078e0a8f */
[----:B------:R-:W-:Y:S01]  /*66c0*/  IMAD R203, R210, UR12, RZ ;  /* 0x0000000cd2cb7c24 */ /* 0x000fe2000f8e02ff */
[----:B------:R-:W-:Y:S01]  /*66d0*/  IADD3 R182, P5, PT, R180, R137, RZ ;  /* 0x00000089b4b67210 */ /* 0x000fe20007fbe0ff */
[----:B------:R-:W-:-:S03]  /*66e0*/  @!P3 IMAD.MOV R139, RZ, RZ, -R139 ;  /* 0x000000ffff8bb224 */ /* 0x000fc600078e0a8b */
[C---:B------:R-:W-:Y:S02]  /*66f0*/  IADD3 R137, P3, PT, R203.reuse, R137, RZ ;  /* 0x00000089cb897210 */ /* 0x040fe40007f7e0ff */
[-C--:B------:R-:W-:Y:S02]  /*6700*/  LEA.HI.X.SX32 R180, R180, R136.reuse, 0x1, P5 ;  /* 0x00000088b4b47211 */ /* 0x080fe400028f0eff */
[----:B------:R-:W-:Y:S01]  /*6710*/  LEA.HI.X.SX32 R136, R203, R136, 0x1, P3 ;  /* 0x00000088cb887211 */ /* 0x000fe200018f0eff */
[----:B------:R0:W-:Y:S01]  /*6720*/  STL [R1+0x134], R137 ;  /* 0x0001348901007387 */ /* 0x0001e20000100800 */
[----:B------:R-:W-:-:S03]  /*6730*/  PLOP3.LUT P0, PT, PT, PT, UP1, 0x80, 0x8 ;  /* 0x000000000008781c */ /* 0x000fc60003f0f018 */
[----:B------:R1:W-:Y:S01]  /*6740*/  STL [R1+0x130], R136 ;  /* 0x0001308801007387 */ /* 0x0003e20000100800 */
[----:B------:R-:W-:Y:S01]  /*6750*/  ISETP.LT.AND P0, PT, R226, UR22, P0 ;  /* 0x00000016e2007c0c */ /* 0x000fe20008701270 */
[----:B------:R-:W-:Y:S02]  /*6760*/  IMAD.MOV.U32 R239, RZ, RZ, R224 ;  /* 0x000000ffffef7224 */ /* 0x000fe400078e00e0 */
[----:B------:R-:W2:Y:S01]  /*6770*/  LDL.LU R234, [R1+0x74] ;  /* 0x0000740001ea7983 */ /* 0x000ea20000300800 */
[----:B------:R-:W-:-:S03]  /*6780*/  IMAD.MOV.U32 R240, RZ, RZ, R222 ;  /* 0x000000fffff07224 */ /* 0x000fc600078e00de */
[----:B------:R-:W4:Y:S01]  /*6790*/  LDL.LU R230, [R1+0x70] ;  /* 0x0000700001e67983 */ /* 0x000f220000300800 */
[----:B------:R-:W-:-:S03]  /*67a0*/  IMAD.MOV.U32 R242, RZ, RZ, R220 ;  /* 0x000000fffff27224 */ /* 0x000fc600078e00dc */
[----:B------:R-:W4:Y:S04]  /*67b0*/  LDL.LU R226, [R1+0x6c] ;  /* 0x00006c0001e27983 */ /* 0x000f280000300800 */
[----:B------:R-:W4:Y:S04]  /*67c0*/  LDL.LU R224, [R1+0x68] ;  /* 0x0000680001e07983 */ /* 0x000f280000300800 */
[----:B------:R-:W4:Y:S04]  /*67d0*/  LDL.LU R222, [R1+0x64] ;  /* 0x0000640001de7983 */ /* 0x000f280000300800 */
[----:B------:R-:W4:Y:S01]  /*67e0*/  LDL.LU R220, [R1+0x60] ;  /* 0x0000600001dc7983 */ /* 0x000f220000300800 */
[----:B------:R-:W-:-:S13]  /*67f0*/  ISETP.GE.AND P2, PT, R238, RZ, PT ;  /* 0x000000ffee00720c */ /* 0x000fda0003f46270 */
[----:B------:R-:W-:Y:S01]  /*6800*/  @!P2 IMAD.MOV R146, RZ, RZ, -R146 ;  /* 0x000000ffff92a224 */ /* 0x000fe200078e0a92 */
[----:B------:R-:W-:Y:S02]  /*6810*/  ISETP.GE.AND P2, PT, R243, RZ, PT ;  /* 0x000000fff300720c */ /* 0x000fe40003f46270 */
[----:B------:R-:W-:Y:S01]  /*6820*/  ISETP.GE.AND P5, PT, R205, RZ, PT ;  /* 0x000000ffcd00720c */ /* 0x000fe20003fa6270 */
[----:B------:R-:W-:Y:S01]  /*6830*/  @P0 IMAD.MOV.U32 R205, RZ, RZ, R180 ;  /* 0x000000ffffcd0224 */ /* 0x000fe200078e00b4 */
[----:B------:R-:W-:-:S09]  /*6840*/  PRMT R21, RZ, 0x7610, R21 ;  /* 0x00007610ff157816 */ /* 0x000fd20000000015 */
[----:B------:R-:W-:Y:S01]  /*6850*/  @!P2 IMAD.MOV R141, RZ, RZ, -R141 ;  /* 0x000000ffff8da224 */ /* 0x000fe200078e0a8d */
[----:B------:R-:W-:Y:S01]  /*6860*/  ISETP.GE.AND P2, PT, R204, RZ, PT ;  /* 0x000000ffcc00720c */ /* 0x000fe20003f46270 */
[----:B------:R-:W-:-:S05]  /*6870*/  @P0 IMAD.MOV.U32 R204, RZ, RZ, R182 ;  /* 0x000000ffffcc0224 */ /* 0x000fca00078e00b6 */
[----:B------:R-:W4:Y:S01]  /*6880*/  @P0 LDG.E.U8 R21, desc[UR20][R204.64] ;  /* 0x00000014cc150981 */ /* 0x000f22000c1e1100 */
[----:B------:R-:W-:-:S04]  /*6890*/  PLOP3.LUT P0, PT, PT, PT, UP1, 0x80, 0x8 ;  /* 0x000000000008781c */ /* 0x000fc80003f0f018 */
[----:B------:R-:W-:Y:S01]  /*68a0*/  ISETP.LT.AND P0, PT, R210, UR22, P0 ;  /* 0x00000016d2007c0c */ /* 0x000fe20008701270 */
[----:B------:R-:W-:-:S04]  /*68b0*/  @!UP2 UIADD3 UR4, UPT, UPT, -UR7, 0x100000, URZ ;  /* 0x001000000704a890 */ /* 0x000fc8000fffe1ff */
[----:B------:R-:W-:Y:S02]  /*68c0*/  @!UP2 USHF.L.U32 UR5, UR4, 0xb, URZ ;  /* 0x0000000b0405a899 */ /* 0x000fe400080006ff */
[----:B------:R-:W-:Y:S01]  /*68d0*/  @!UP2 USHF.L.U32 UR4, UR4, 0x1, URZ ;  /* 0x000000010404a899 */ /* 0x000fe200080006ff */
[----:B------:R-:W-:-:S05]  /*68e0*/  PRMT R238, RZ, 0x7610, R238 ;  /* 0x00007610ffee7816 */ /* 0x000fca00000000ee */
[----:B0-----:R-:W-:-:S04]  /*68f0*/  @P0 LOP3.LUT R137, R137, R136, RZ, 0x3c, !PT ;  /* 0x0000008889890212 */ /* 0x001fc800078e3cff */
[----:B-1----:R-:W-:-:S04]  /*6900*/  @P0 LOP3.LUT R136, R137, R136, RZ, 0x3c, !PT ;  /* 0x0000008889880212 */ /* 0x002fc800078e3cff */
[----:B------:R-:W-:Y:S01]  /*6910*/  @P0 LOP3.LUT R137, R137, R136, RZ, 0x3c, !PT ;  /* 0x0000008889890212 */ /* 0x000fe200078e3cff */
[----:B------:R-:W-:Y:S01]  /*6920*/  VOTEU.ALL UP3, P1 ;  /* 0x0000000000ff7886 */ /* 0x000fe20000860000 */
[----:B------:R-:W-:-:S03]  /*6930*/  IMAD.MOV.U32 R244, RZ, RZ, R209 ;  /* 0x000000fffff47224 */ /* 0x000fc600078e00d1 */
[----:B------:R0:W4:Y:S01]  /*6940*/  @P0 LDG.E.U8 R238, desc[UR20][R136.64] ;  /* 0x0000001488ee0981 */ /* 0x000122000c1e1100 */
[----:B------:R-:W-:Y:S01]  /*6950*/  IMAD.MOV.U32 R245, RZ, RZ, R217 ;  /* 0x000000fffff57224 */ /* 0x000fe200078e00d9 */
[----:B------:R1:W2:Y:S01]  /*6960*/  @!UP3 SYNCS.EXCH.64 URZ, [UR9+0x8008], UR4 ;  /* 0x0080080409ffb5b2 */ /* 0x0002a20008000100 */
[----:B------:R-:W-:Y:S02]  /*6970*/  IMAD.MOV.U32 R243, RZ, RZ, R219 ;  /* 0x000000fffff37224 */ /* 0x000fe400078e00db */
[----:B------:R-:W-:Y:S01]  /*6980*/  IMAD.MOV.U32 R241, RZ, RZ, R221 ;  /* 0x000000fffff17224 */ /* 0x000fe200078e00dd */
[----:B0-----:R-:W-:Y:S01]  /*6990*/  LOP3.LUT R137, R206, 0x7f, RZ, 0xc0, !PT ;  /* 0x0000007fce897812 */ /* 0x001fe200078ec0ff */
[----:B------:R-:W-:Y:S01]  /*69a0*/  IMAD.MOV.U32 R236, RZ, RZ, R225 ;  /* 0x000000ffffec7224 */ /* 0x000fe200078e00e1 */
[----:B------:R-:W-:Y:S01]  /*69b0*/  ISETP.GE.AND P3, PT, R208, RZ, PT ;  /* 0x000000ffd000720c */ /* 0x000fe20003f66270 */
[----:B------:R-:W-:Y:S01]  /*69c0*/  @!P6 IMAD.MOV R138, RZ, RZ, -R138 ;  /* 0x000000ffff8ae224 */ /* 0x000fe200078e0a8a */
[----:B------:R-:W-:Y:S01]  /*69d0*/  ISETP.GE.AND P0, PT, R213, RZ, PT ;  /* 0x000000ffd500720c */ /* 0x000fe20003f06270 */
[----:B------:R-:W-:Y:S01]  /*69e0*/  STS.U8 [R137+UR9], R244 ;  /* 0x000000f489007988 */ /* 0x000fe20008000009 */
[----:B------:R-:W-:Y:S01]  /*69f0*/  @!P2 IMAD.MOV R111, RZ, RZ, -R111 ;  /* 0x000000ffff6fa224 */ /* 0x000fe200078e0a6f */
[----:B-1----:R-:W0:Y:S02]  /*6a00*/  LDCU UR4, c[0x0][0x3b0] ;  /* 0x00007600ff0477ac */ /* 0x002e240008000800 */
[----:B------:R-:W-:Y:S04]  /*6a10*/  STS.U8 [R137+UR9+0x200], R245 ;  /* 0x000200f589007988 */ /* 0x000fe80008000009 */
[----:B------:R-:W-:Y:S04]  /*6a20*/  STS.U8 [R137+UR9+0x400], R243 ;  /* 0x000400f389007988 */ /* 0x000fe80008000009 */
[----:B------:R-:W-:Y:S04]  /*6a30*/  STS.U8 [R137+UR9+0x600], R242 ;  /* 0x000600f289007988 */ /* 0x000fe80008000009 */
[----:B------:R-:W-:Y:S04]  /*6a40*/  STS.U8 [R137+UR9+0x800], R240 ;  /* 0x000800f089007988 */ /* 0x000fe80008000009 */
[----:B------:R-:W-:Y:S04]  /*6a50*/  STS.U8 [R137+UR9+0xa00], R241 ;  /* 0x000a00f189007988 */ /* 0x000fe80008000009 */
[----:B------:R-:W-:Y:S04]  /*6a60*/  STS.U8 [R137+UR9+0xc00], R239 ;  /* 0x000c00ef89007988 */ /* 0x000fe80008000009 */
[----:B------:R-:W-:Y:S01]  /*6a70*/  STS.U8 [R137+UR9+0xe00], R236 ;  /* 0x000e00ec89007988 */ /* 0x000fe20008000009 */
[----:B------:R-:W-:Y:S01]  /*6a80*/  @!P4 IMAD.MOV R110, RZ, RZ, -R110 ;  /* 0x000000ffff6ec224 */ /* 0x000fe200078e0a6e */
[----:B------:R-:W-:Y:S01]  /*6a90*/  ISETP.GE.AND P6, PT, R207, RZ, PT ;  /* 0x000000ffcf00720c */ /* 0x000fe20003fc6270 */
[----:B------:R-:W-:Y:S01]  /*6aa0*/  @!P5 IMAD.MOV R109, RZ, RZ, -R109 ;  /* 0x000000ffff6dd224 */ /* 0x000fe200078e0a6d */
[----:B------:R-:W-:Y:S01]  /*6ab0*/  ISETP.GE.AND P2, PT, R212, RZ, PT ;  /* 0x000000ffd400720c */ /* 0x000fe20003f46270 */
[----:B------:R-:W-:Y:S01]  /*6ac0*/  @!P3 IMAD.MOV R107, RZ, RZ, -R107 ;  /* 0x000000ffff6bb224 */ /* 0x000fe200078e0a6b */
[----:B------:R-:W-:-:S02]  /*6ad0*/  ISETP.GE.AND P4, PT, R215, RZ, PT ;  /* 0x000000ffd700720c */ /* 0x000fc40003f86270 */
[----:B------:R-:W-:Y:S02]  /*6ae0*/  ISETP.GE.AND P5, PT, R214, RZ, PT ;  /* 0x000000ffd600720c */ /* 0x000fe40003fa6270 */
[----:B------:R-:W-:Y:S01]  /*6af0*/  ISETP.GE.AND P3, PT, R216, RZ, PT ;  /* 0x000000ffd800720c */ /* 0x000fe20003f66270 */
[----:B------:R-:W-:Y:S01]  /*6b00*/  @!P0 IMAD.MOV R106, RZ, RZ, -R106 ;  /* 0x000000ffff6a8224 */ /* 0x000fe200078e0a6a */
[----:B---3--:R-:W-:Y:S02]  /*6b10*/  ISETP.NE.AND P0, PT, R101, RZ, PT ;  /* 0x000000ff6500720c */ /* 0x008fe40003f05270 */
[----:B------:R-:W-:Y:S01]  /*6b20*/  LOP3.LUT R101, RZ, R101, RZ, 0x33, !PT ;  /* 0x00000065ff657212 */ /* 0x000fe200078e33ff */
[----:B------:R-:W-:Y:S02]  /*6b30*/  @!P6 IMAD.MOV R108, RZ, RZ, -R108 ;  /* 0x000000ffff6ce224 */ /* 0x000fe400078e0a6c */
[----:B------:R-:W-:Y:S02]  /*6b40*/  @!P2 IMAD.MOV R105, RZ, RZ, -R105 ;  /* 0x000000ffff69a224 */ /* 0x000fe400078e0a69 */
[----:B------:R-:W-:-:S02]  /*6b50*/  @!P4 IMAD.MOV R104, RZ, RZ, -R104 ;  /* 0x000000ffff68c224 */ /* 0x000fc400078e0a68 */
[----:B------:R-:W-:Y:S02]  /*6b60*/  @!P5 IMAD.MOV R103, RZ, RZ, -R103 ;  /* 0x000000ffff67d224 */ /* 0x000fe400078e0a67 */
[----:B------:R-:W-:Y:S01]  /*6b70*/  @!P3 IMAD.MOV R102, RZ, RZ, -R102 ;  /* 0x000000ffff66b224 */ /* 0x000fe200078e0a66 */
[C---:B------:R-:W-:Y:S02]  /*6b80*/  SEL R136, R101.reuse, R112, !P0 ;  /* 0x0000007065887207 */ /* 0x040fe40004000000 */
[C---:B------:R-:W-:Y:S02]  /*6b90*/  SEL R114, R101.reuse, R114, !P0 ;  /* 0x0000007265727207 */ /* 0x040fe40004000000 */
[C---:B------:R-:W-:Y:S02]  /*6ba0*/  SEL R115, R101.reuse, R115, !P0 ;  /* 0x0000007365737207 */ /* 0x040fe40004000000 */
[C---:B------:R-:W-:Y:S02]  /*6bb0*/  SEL R203, R101.reuse, R116, !P0 ;  /* 0x0000007465cb7207 */ /* 0x040fe40004000000 */
[----:B------:R-:W-:-:S02]  /*6bc0*/  SEL R205, R101, R117, !P0 ;  /* 0x0000007565cd7207 */ /* 0x000fc40004000000 */
[C---:B------:R-:W-:Y:S02]  /*6bd0*/  SEL R207, R101.reuse, R118, !P0 ;  /* 0x0000007665cf7207 */ /* 0x040fe40004000000 */
        /* <DEDUP_REMOVED lines=44> */
[----:B------:R-:W-:Y:S01]  /*6ea0*/  SEL R143, R101, R143, !P0 ;  /* 0x0000008f658f7207 */ /* 0x000fe20004000000 */
[----:B--2---:R-:W-:Y:S04]  /*6eb0*/  STS.U8 [R137+UR9+0x1000], R234 ;  /* 0x001000ea89007988 */ /* 0x004fe80008000009 */
[----:B----4-:R-:W-:Y:S04]  /*6ec0*/  STS.U8 [R137+UR9+0x1200], R230 ;  /* 0x001200e689007988 */ /* 0x010fe80008000009 */
[----:B------:R-:W-:Y:S04]  /*6ed0*/  STS.U8 [R137+UR9+0x1400], R226 ;  /* 0x001400e289007988 */ /* 0x000fe80008000009 */
[----:B------:R-:W-:Y:S04]  /*6ee0*/  STS.U8 [R137+UR9+0x1600], R224 ;  /* 0x001600e089007988 */ /* 0x000fe80008000009 */
[----:B------:R-:W-:Y:S04]  /*6ef0*/  STS.U8 [R137+UR9+0x1800], R222 ;  /* 0x001800de89007988 */ /* 0x000fe80008000009 */
[----:B------:R-:W-:Y:S04]  /*6f00*/  STS.U8 [R137+UR9+0x1a00], R220 ;  /* 0x001a00dc89007988 */ /* 0x000fe80008000009 */
[----:B------:R1:W-:Y:S04]  /*6f10*/  STS.U8 [R137+UR9+0x1c00], R10 ;  /* 0x001c000a89007988 */ /* 0x0003e80008000009 */
[----:B------:R-:W-:Y:S01]  /*6f20*/  STS.U8 [R137+UR9+0x1e00], R173 ;  /* 0x001e00ad89007988 */ /* 0x000fe20008000009 */
[----:B-1----:R-:W-:-:S02]  /*6f30*/  LOP3.LUT R10, R137, 0x10, RZ, 0x3c, !PT ;  /* 0x00000010890a7812 */ /* 0x002fc400078e3cff */
[C---:B------:R-:W-:Y:S02]  /*6f40*/  SEL R138, R101.reuse, R138, !P0 ;  /* 0x0000008a658a7207 */ /* 0x040fe40004000000 */
[----:B------:R-:W-:Y:S01]  /*6f50*/  SEL R139, R101, R139, !P0 ;  /* 0x0000008b658b7207 */ /* 0x000fe20004000000 */
[----:B------:R-:W-:Y:S04]  /*6f60*/  STS.U8 [R10+UR9+0x80], R26 ;  /* 0x0000801a0a007988 */ /* 0x000fe80008000009 */
        /* <DEDUP_REMOVED lines=10> */
[----:B------:R1:W-:Y:S04]  /*7010*/  STS.U8 [R10+UR9+0x1680], R3 ;  /* 0x001680030a007988 */ /* 0x0003e80008000009 */
[----:B------:R-:W-:Y:S04]  /*7020*/  STS.U8 [R10+UR9+0x1880], R13 ;  /* 0x0018800d0a007988 */ /* 0x000fe80008000009 */
[----:B------:R-:W-:Y:S01]  /*7030*/  STS.U8 [R10+UR9+0x1a80], R12 ;  /* 0x001a800c0a007988 */ /* 0x000fe20008000009 */
[----:B-1----:R-:W-:-:S03]  /*7040*/  LOP3.LUT R3, R137, 0x20, RZ, 0x3c, !PT ;  /* 0x0000002089037812 */ /* 0x002fc600078e3cff */
        /* <DEDUP_REMOVED lines=17> */
[----:B------:R-:W-:Y:S01]  /*7160*/  STS.U8 [R3+UR9+0x1d00], R228 ;  /* 0x001d00e403007988 */ /* 0x000fe20008000009 */
[----:B------:R-:W-:-:S03]  /*7170*/  SEL R111, R101, R111, !P0 ;  /* 0x0000006f656f7207 */ /* 0x000fc60004000000 */
[----:B------:R-:W-:Y:S01]  /*7180*/  STS.U8 [R3+UR9+0x1f00], R223 ;  /* 0x001f00df03007988 */ /* 0x000fe20008000009 */
[----:B------:R-:W-:-:S03]  /*7190*/  SEL R110, R101, R110, !P0 ;  /* 0x0000006e656e7207 */ /* 0x000fc60004000000 */
[----:B------:R-:W-:Y:S01]  /*71a0*/  STS.U8 [R2+UR9+0x180], R218 ;  /* 0x000180da02007988 */ /* 0x000fe20008000009 */
[C---:B------:R-:W-:Y:S02]  /*71b0*/  SEL R109, R101.reuse, R109, !P0 ;  /* 0x0000006d656d7207 */ /* 0x040fe40004000000 */
[C---:B------:R-:W-:Y:S01]  /*71c0*/  SEL R108, R101.reuse, R108, !P0 ;  /* 0x0000006c656c7207 */ /* 0x040fe20004000000 */
[----:B------:R-:W-:Y:S01]  /*71d0*/  STS.U8 [R2+UR9+0x580], R202 ;  /* 0x000580ca02007988 */ /* 0x000fe20008000009 */
[C---:B------:R-:W-:Y:S02]  /*71e0*/  SEL R107, R101.reuse, R107, !P0 ;  /* 0x0000006b656b7207 */ /* 0x040fe40004000000 */
[C---:B------:R-:W-:Y:S01]  /*71f0*/  SEL R106, R101.reuse, R106, !P0 ;  /* 0x0000006a656a7207 */ /* 0x040fe20004000000 */
[----:B------:R-:W-:Y:S01]  /*7200*/  STS.U8 [R2+UR9+0x980], R201 ;  /* 0x000980c902007988 */ /* 0x000fe20008000009 */
[C---:B------:R-:W-:Y:S02]  /*7210*/  SEL R105, R101.reuse, R105, !P0 ;  /* 0x0000006965697207 */ /* 0x040fe40004000000 */
[C---:B------:R-:W-:Y:S01]  /*7220*/  SEL R104, R101.reuse, R104, !P0 ;  /* 0x0000006865687207 */ /* 0x040fe20004000000 */
[----:B------:R-:W-:Y:S01]  /*7230*/  STS.U8 [R2+UR9+0xd80], R200 ;  /* 0x000d80c802007988 */ /* 0x000fe20008000009 */
[----:B------:R-:W-:-:S02]  /*7240*/  SEL R103, R101, R103, !P0 ;  /* 0x0000006765677207 */ /* 0x000fc40004000000 */
[C---:B------:R-:W-:Y:S02]  /*7250*/  SEL R112, R101.reuse, R102, !P0 ;  /* 0x0000006665707207 */ /* 0x040fe40004000000 */
[----:B------:R-:W-:Y:S01]  /*7260*/  SEL R113, R101, R113, !P0 ;  /* 0x0000007165717207 */ /* 0x000fe20004000000 */
[----:B------:R-:W-:Y:S01]  /*7270*/  IMAD R101, R137, UR13, RZ ;  /* 0x0000000d89657c24 */ /* 0x000fe2000f8e02ff */
[----:B------:R0:W-:Y:S04]  /*7280*/  STS.U8 [R2+UR9+0x1180], R199 ;  /* 0x001180c702007988 */ /* 0x0001e80008000009 */
[----:B------:R-:W-:Y:S01]  /*7290*/  STS.U8 [R2+UR9+0x1580], R198 ;  /* 0x001580c602007988 */ /* 0x000fe20008000009 */
[----:B------:R-:W-:-:S03]  /*72a0*/  IADD3 R102, P0, PT, R101, UR18, RZ ;  /* 0x0000001265667c10 */ /* 0x000fc6000ff1e0ff */
[----:B------:R1:W-:Y:S01]  /*72b0*/  STS.U8 [R2+UR9+0x1980], R197 ;  /* 0x001980c502007988 */ /* 0x0003e20008000009 */
[----:B------:R-:W-:Y:S01]  /*72c0*/  LEA.HI.X.SX32 R101, R101, UR19, 0x1, P0 ;  /* 0x0000001365657c11 */ /* 0x000fe200080f0eff */
[----:B0-----:R-:W-:Y:S02]  /*72d0*/  IMAD R199, R114, UR4, RZ ;  /* 0x0000000472c77c24 */ /* 0x001fe4000f8e02ff */
[----:B------:R-:W-:Y:S01]  /*72e0*/  IMAD R201, R115, UR4, RZ ;  /* 0x0000000473c97c24 */ /* 0x000fe2000f8e02ff */
[----:B------:R-:W5:Y:S01]  /*72f0*/  LDL.LU R173, [R1+0x1a4] ;  /* 0x0001a40001ad7983 */ /* 0x000f620000300800 */
[----:B-1----:R-:W-:Y:S02]  /*7300*/  IMAD R197, R136, UR4, RZ ;  /* 0x0000000488c57c24 */ /* 0x002fe4000f8e02ff */
[----:B------:R-:W-:Y:S01]  /*7310*/  IMAD R203, R203, UR4, RZ ;  /* 0x00000004cbcb7c24 */ /* 0x000fe2000f8e02ff */
[-C--:B------:R-:W-:Y:S01]  /*7320*/  IADD3 R202, P4, PT, R201, R102.reuse, RZ ;  /* 0x00000066c9ca7210 */ /* 0x080fe20007f9e0ff */
[----:B------:R-:W-:Y:S01]  /*7330*/  IMAD R205, R205, UR4, RZ ;  /* 0x00000004cdcd7c24 */ /* 0x000fe2000f8e02ff */
[-C--:B------:R-:W-:Y:S01]  /*7340*/  IADD3 R198, P2, PT, R197, R102.reuse, RZ ;  /* 0x00000066c5c67210 */ /* 0x080fe20007f5e0ff */
[----:B------:R-:W-:Y:S01]  /*7350*/  IMAD R209, R209, UR4, RZ ;  /* 0x00000004d1d17c24 */ /* 0x000fe2000f8e02ff */
[-C--:B------:R-:W-:Y:S01]  /*7360*/  IADD3 R204, P3, PT, R203, R102.reuse, RZ ;  /* 0x00000066cbcc7210 */ /* 0x080fe20007f7e0ff */
[----:B------:R-:W-:Y:S01]  /*7370*/  IMAD R211, R211, UR4, RZ ;  /* 0x00000004d3d37c24 */ /* 0x000fe2000f8e02ff */
[-C--:B------:R-:W-:Y:S01]  /*7380*/  LEA.HI.X.SX32 R197, R197, R101.reuse, 0x1, P2 ;  /* 0x00000065c5c57211 */ /* 0x080fe200010f0eff */
[----:B------:R-:W-:Y:S01]  /*7390*/  IMAD R213, R213, UR4, RZ ;  /* 0x00000004d5d57c24 */ /* 0x000fe2000f8e02ff */
[-C--:B------:R-:W-:Y:S01]  /*73a0*/  IADD3 R200, P2, PT, R199, R102.reuse, RZ ;  /* 0x00000066c7c87210 */ /* 0x080fe20007f5e0ff */
[----:B------:R-:W-:Y:S01]  /*73b0*/  IMAD R207, R207, UR4, RZ ;  /* 0x00000004cfcf7c24 */ /* 0x000fe2000f8e02ff */
[-C--:B------:R-:W-:Y:S01]  /*73c0*/  LEA.HI.X.SX32 R201, R201, R101.reuse, 0x1, P4 ;  /* 0x00000065c9c97211 */ /* 0x080fe200020f0eff */
[----:B------:R-:W-:Y:S01]  /*73d0*/  IMAD R215, R215, UR4, RZ ;  /* 0x00000004d7d77c24 */ /* 0x000fe2000f8e02ff */
[-C--:B------:R-:W-:Y:S01]  /*73e0*/  LEA.HI.X.SX32 R199, R199, R101.reuse, 0x1, P2 ;  /* 0x00000065c7c77211 */ /* 0x080fe200010f0eff */
[----:B------:R-:W-:Y:S01]  /*73f0*/  IMAD R219, R219, UR4, RZ ;  /* 0x00000004dbdb7c24 */ /* 0x000fe2000f8e02ff */
[-C--:B------:R-:W-:Y:S01]  /*7400*/  LEA.HI.X.SX32 R203, R203, R101.reuse, 0x1, P3 ;  /* 0x00000065cbcb7211 */ /* 0x080fe200018f0eff */
[----:B------:R-:W-:Y:S01]  /*7410*/  IMAD R221, R221, UR4, RZ ;  /* 0x00000004dddd7c24 */ /* 0x000fe2000f8e02ff */
[-C--:B------:R-:W-:Y:S01]  /*7420*/  IADD3 R206, P6, PT, R205, R102.reuse, RZ ;  /* 0x00000066cdce7210 */ /* 0x080fe20007fde0ff */
        /* <DEDUP_REMOVED lines=27> */
[----:B------:R-:W-:Y:S01]  /*75e0*/  IADD3 R218, P5, PT, R217, R102, RZ ;  /* 0x00000066d9da7210 */ /* 0x000fe20007fbe0ff */
[----:B------:R-:W-:Y:S01]  /*75f0*/  IMAD R159, R159, UR4, RZ ;  /* 0x000000049f9f7c24 */ /* 0x000fe2000f8e02ff */
[-C--:B------:R-:W-:Y:S01]  /*7600*/  LEA.HI.X.SX32 R215, R215, R101.reuse, 0x1, P6 ;  /* 0x00000065d7d77211 */ /* 0x080fe200030f0eff */
[----:B------:R-:W-:Y:S01]  /*7610*/  IMAD R153, R153, UR4, RZ ;  /* 0x0000000499997c24 */ /* 0x000fe2000f8e02ff */
[-C--:B------:R-:W-:Y:S01]  /*7620*/  LEA.HI.X.SX32 R219, R219, R101.reuse, 0x1, P2 ;  /* 0x00000065dbdb7211 */ /* 0x080fe200010f0eff */
[----:B------:R-:W-:Y:S01]  /*7630*/  STS.U8 [R2+UR9+0x1d80], R192 ;  /* 0x001d80c002007988 */ /* 0x000fe20008000009 */
[----:B------:R-:W-:-:S02]  /*7640*/  LEA.HI.X.SX32 R221, R221, R101, 0x1, P4 ;  /* 0x00000065dddd7211 */ /* 0x000fc400020f0eff */
        /* <DEDUP_REMOVED lines=30> */
[----:B------:R-:W-:Y:S01]  /*7830*/  LEA.HI.X.SX32 R227, R227, R101, 0x1, P5 ;  /* 0x00000065e3e37211 */ /* 0x000fe200028f0eff */
[----:B------:R-:W-:Y:S01]  /*7840*/  STS.U8 [R2+UR9+0x380], R187 ;  /* 0x000380bb02007988 */ /* 0x000fe20008000009 */
[----:B------:R-:W-:-:S02]  /*7850*/  IADD3 R239, P5, PT, R237, R102, RZ ;  /* 0x00000066edef7210 */ /* 0x000fc40007fbe0ff */
[-C--:B------:R-:W-:Y:S01]  /*7860*/  LEA.HI.X.SX32 R235, R235, R101.reuse, 0x1, P6 ;  /* 0x00000065ebeb7211 */ /* 0x080fe200030f0eff */
[----:B------:R-:W-:Y:S01]  /*7870*/  IMAD R142, R142, UR4, RZ ;  /* 0x000000048e8e7c24 */ /* 0x000fe2000f8e02ff */
[-C--:B------:R-:W-:Y:S01]  /*7880*/  LEA.HI.X.SX32 R240, R134, R101.reuse, 0x1, P2 ;  /* 0x0000006586f07211 */ /* 0x080fe200010f0eff */
[----:B------:R-:W-:Y:S01]  /*7890*/  IMAD R162, R162, UR4, RZ ;  /* 0x00000004a2a27c24 */ /* 0x000fe2000f8e02ff */
[-C--:B------:R-:W-:Y:S01]  /*78a0*/  LEA.HI.X.SX32 R242, R135, R101.reuse, 0x1, P4 ;  /* 0x0000006587f27211 */ /* 0x080fe200020f0eff */
[----:B------:R-:W-:Y:S01]  /*78b0*/  IMAD R140, R140, UR4, RZ ;  /* 0x000000048c8c7c24 */ /* 0x000fe2000f8e02ff */
[-C--:B------:R-:W-:Y:S01]  /*78c0*/  LEA.HI.X.SX32 R244, R157, R101.reuse, 0x1, P3 ;  /* 0x000000659df47211 */ /* 0x080fe200018f0eff */
[----:B------:R-:W-:Y:S01]  /*78d0*/  STS.U8 [R2+UR9+0x780], R186 ;  /* 0x000780ba02007988 */ /* 0x000fe20008000009 */
[-C--:B------:R-:W-:Y:S02]  /*78e0*/  IADD3 R247, P6, PT, R158, R102.reuse, RZ ;  /* 0x000000669ef77210 */ /* 0x080fe40007fde0ff */
[-C--:B------:R-:W-:Y:S01]  /*78f0*/  IADD3 R251, P2, PT, R156, R102.reuse, RZ ;  /* 0x000000669cfb7210 */ /* 0x080fe20007f5e0ff */
[----:B------:R-:W-:Y:S01]  /*7900*/  IMAD R141, R141, UR4, RZ ;  /* 0x000000048d8d7c24 */ /* 0x000fe2000f8e02ff */
[-C--:B------:R-:W-:Y:S01]  /*7910*/  IADD3 R8, P4, PT, R159, R102.reuse, RZ ;  /* 0x000000669f087210 */ /* 0x080fe20007f9e0ff */
[----:B------:R-:W-:Y:S01]  /*7920*/  IMAD R139, R139, UR4, RZ ;  /* 0x000000048b8b7c24 */ /* 0x000fe2000f8e02ff */
[----:B------:R-:W-:Y:S01]  /*7930*/  IADD3 R4, P3, PT, R153, R102, RZ ;  /* 0x0000006699047210 */ /* 0x000fe20007f7e0ff */
[----:B------:R-:W-:Y:S01]  /*7940*/  STS.U8 [R2+UR9+0xb80], R181 ;  /* 0x000b80b502007988 */ /* 0x000fe20008000009 */
[----:B------:R-:W-:-:S02]  /*7950*/  LEA.HI.X.SX32 R237, R237, R101, 0x1, P5 ;  /* 0x00000065eded7211 */ /* 0x000fc400028f0eff */
[-C--:B------:R-:W-:Y:S01]  /*7960*/  IADD3 R249, P5, PT, R155, R102.reuse, RZ ;  /* 0x000000669bf97210 */ /* 0x080fe20007fbe0ff */
[----:B------:R0:W-:Y:S01]  /*7970*/  STS.U8 [R2+UR9+0xf80], R175 ;  /* 0x000f80af02007988 */ /* 0x0001e20008000009 */
[-C--:B------:R-:W-:Y:S02]  /*7980*/  LEA.HI.X.SX32 R246, R158, R101.reuse, 0x1, P6 ;  /* 0x000000659ef67211 */ /* 0x080fe400030f0eff */
        /* <DEDUP_REMOVED lines=8> */
[-C--:B0-----:R-:W-:Y:S01]  /*7a10*/  LEA.HI.X.SX32 R2, R153, R101.reuse, 0x1, P3 ;  /* 0x0000006599027211 */ /* 0x081fe200018f0eff */
        /* <DEDUP_REMOVED lines=21> */
[----:B------:R-:W-:Y:S01]  /*7b70*/  IADD3 R131, P3, PT, R164, R102, RZ ;  /* 0x00000066a4837210 */ /* 0x000fe20007f7e0ff */
[----:B------:R-:W-:Y:S01]  /*7b80*/  IMAD R112, R112, UR4, RZ ;  /* 0x0000000470707c24 */ /* 0x000fe2000f8e02ff */
[-C--:B------:R-:W-:Y:S01]  /*7b90*/  LEA.HI.X.SX32 R192, R154, R101.reuse, 0x1, P5 ;  /* 0x000000659ac07211 */ /* 0x080fe200028f0eff */
[----:B------:R-:W5:Y:S01]  /*7ba0*/  LDL.LU R26, [R1+0x1a0] ;  /* 0x0001a000011a7983 */ /* 0x000f620000300800 */
[----:B------:R-:W-:-:S02]  /*7bb0*/  LEA.HI.X.SX32 R154, R149, R101, 0x1, P2 ;  /* 0x00000065959a7211 */ /* 0x000fc400010f0eff */
[-C--:B------:R-:W-:Y:S01]  /*7bc0*/  LEA.HI.X.SX32 R126, R150, R101.reuse, 0x1, P4 ;  /* 0x00000065967e7211 */ /* 0x080fe200020f0eff */
[----:B------:R-:W5:Y:S01]  /*7bd0*/  LDL.LU R27, [R1+0x19c] ;  /* 0x00019c00011b7983 */ /* 0x000f620000300800 */
[-C--:B------:R-:W-:Y:S02]  /*7be0*/  LEA.HI.X.SX32 R132, R164, R101.reuse, 0x1, P3 ;  /* 0x00000065a4847211 */ /* 0x080fe400018f0eff */
[-C--:B------:R-:W-:Y:S01]  /*7bf0*/  IADD3 R6, P3, PT, R148, R102.reuse, RZ ;  /* 0x0000006694067210 */ /* 0x080fe20007f7e0ff */
[----:B------:R-:W5:Y:S01]  /*7c00*/  LDL.LU R23, [R1+0x198] ;  /* 0x0001980001177983 */ /* 0x000f620000300800 */
[-C--:B------:R-:W-:Y:S02]  /*7c10*/  IADD3 R149, P4, PT, R146, R102.reuse, RZ ;  /* 0x0000006692957210 */ /* 0x080fe40007f9e0ff */
[----:B------:R-:W-:Y:S01]  /*7c20*/  IADD3 R10, P2, PT, R147, R102, RZ ;  /* 0x00000066930a7210 */ /* 0x000fe20007f5e0ff */
[----:B------:R-:W5:Y:S01]  /*7c30*/  LDL.LU R25, [R1+0x194] ;  /* 0x0001940001197983 */ /* 0x000f620000300800 */
[----:B------:R-:W-:-:S02]  /*7c40*/  LEA.HI.X.SX32 R9, R148, R101, 0x1, P3 ;  /* 0x0000006594097211 */ /* 0x000fc400018f0eff */
[-C--:B------:R-:W-:Y:S01]  /*7c50*/  LEA.HI.X.SX32 R150, R146, R101.reuse, 0x1, P4 ;  /* 0x0000006592967211 */ /* 0x080fe200020f0eff */
[----:B------:R-:W5:Y:S01]  /*7c60*/  LDL.LU R22, [R1+0x190] ;  /* 0x0001900001167983 */ /* 0x000f620000300800 */
[-C--:B------:R-:W-:Y:S02]  /*7c70*/  IADD3 R136, P3, PT, R145, R102.reuse, RZ ;  /* 0x0000006691887210 */ /* 0x080fe40007f7e0ff */
[-C--:B------:R-:W-:Y:S02]  /*7c80*/  IADD3 R129, P4, PT, R144, R102.reuse, RZ ;  /* 0x0000006690817210 */ /* 0x080fe40007f9e0ff */
[-C--:B------:R-:W-:Y:S02]  /*7c90*/  LEA.HI.X.SX32 R13, R147, R101.reuse, 0x1, P2 ;  /* 0x00000065930d7211 */ /* 0x080fe400010f0eff */
[----:B------:R-:W-:Y:S02]  /*7ca0*/  IADD3 R159, P2, PT, R167, R102, RZ ;  /* 0x00000066a79f7210 */ /* 0x000fe40007f5e0ff */
[----:B------:R-:W-:-:S02]  /*7cb0*/  LEA.HI.X.SX32 R114, R145, R101, 0x1, P3 ;  /* 0x0000006591727211 */ /* 0x000fc400018f0eff */
[-C--:B------:R-:W-:Y:S02]  /*7cc0*/  LEA.HI.X.SX32 R130, R144, R101.reuse, 0x1, P4 ;  /* 0x0000006590827211 */ /* 0x080fe400020f0eff */
[-C--:B------:R-:W-:Y:S02]  /*7cd0*/  IADD3 R145, P4, PT, R142, R102.reuse, RZ ;  /* 0x000000668e917210 */ /* 0x080fe40007f9e0ff */
[----:B------:R-:W-:Y:S02]  /*7ce0*/  LEA.HI.X.SX32 R153, R167, R101, 0x1, P2 ;  /* 0x00000065a7997211 */ /* 0x000fe400010f0eff */
[-C--:B------:R-:W-:Y:S02]  /*7cf0*/  IADD3 R7, P6, PT, R162, R102.reuse, RZ ;  /* 0x00000066a2077210 */ /* 0x080fe40007fde0ff */
[-C--:B------:R-:W-:Y:S02]  /*7d00*/  IADD3 R118, P2, PT, R140, R102.reuse, RZ ;  /* 0x000000668c767210 */ /* 0x080fe40007f5e0ff */
[----:B------:R-:W-:-:S02]  /*7d10*/  IADD3 R14, P3, PT, R141, R102, RZ ;  /* 0x000000668d0e7210 */ /* 0x000fc40007f7e0ff */
[-C--:B------:R-:W-:Y:S02]  /*7d20*/  LEA.HI.X.SX32 R144, R142, R101.reuse, 0x1, P4 ;  /* 0x000000658e907211 */ /* 0x080fe400020f0eff */
[-C--:B------:R-:W-:Y:S02]  /*7d30*/  IADD3 R155, P4, PT, R139, R102.reuse, RZ ;  /* 0x000000668b9b7210 */ /* 0x080fe40007f9e0ff */
[----:B------:R-:W-:Y:S02]  /*7d40*/  PLOP3.LUT P0, PT, PT, PT, UP1, 0x80, 0x8 ;  /* 0x000000000008781c */ /* 0x000fe40003f0f018 */
[----:B------:R-:W-:Y:S02]  /*7d50*/  IADD3 R5, P5, PT, R163, R102, RZ ;  /* 0x00000066a3057210 */ /* 0x000fe40007fbe0ff */
[-C--:B------:R-:W-:Y:S02]  /*7d60*/  LEA.HI.X.SX32 R12, R162, R101.reuse, 0x1, P6 ;  /* 0x00000065a20c7211 */ /* 0x080fe400030f0eff */
[----:B------:R-:W-:-:S02]  /*7d70*/  LEA.HI.X.SX32 R119, R140, R101, 0x1, P2 ;  /* 0x000000658c777211 */ /* 0x000fc400010f0eff */
[-C--:B------:R-:W-:Y:S02]  /*7d80*/  LEA.HI.X.SX32 R141, R141, R101.reuse, 0x1, P3 ;  /* 0x000000658d8d7211 */ /* 0x080fe400018f0eff */
[-C--:B------:R-:W-:Y:S02]  /*7d90*/  IADD3 R147, P2, PT, R143, R102.reuse, RZ ;  /* 0x000000668f937210 */ /* 0x080fe40007f5e0ff */
[-C--:B------:R-:W-:Y:S02]  /*7da0*/  IADD3 R162, P3, PT, R138, R102.reuse, RZ ;  /* 0x000000668aa27210 */ /* 0x080fe40007f7e0ff */
[----:B------:R-:W-:Y:S02]  /*7db0*/  LEA.HI.X.SX32 R156, R139, R101, 0x1, P4 ;  /* 0x000000658b9c7211 */ /* 0x000fe400020f0eff */
[-C--:B------:R-:W-:Y:S02]  /*7dc0*/  IADD3 R120, P6, PT, R165, R102.reuse, RZ ;  /* 0x00000066a5787210 */ /* 0x080fe40007fde0ff */
[----:B------:R-:W-:-:S02]  /*7dd0*/  IADD3 R116, P4, PT, R109, R102, RZ ;  /* 0x000000666d747210 */ /* 0x000fc40007f9e0ff */
[----:B------:R-:W-:Y:S02]  /*7de0*/  ISETP.LT.AND P0, PT, R137, UR22, P0 ;  /* 0x0000001689007c0c */ /* 0x000fe40008701270 */
[-C--:B------:R-:W-:Y:S02]  /*7df0*/  LEA.HI.X.SX32 R3, R163, R101.reuse, 0x1, P5 ;  /* 0x00000065a3037211 */ /* 0x080fe400028f0eff */
[-C--:B------:R-:W-:Y:S02]  /*7e00*/  LEA.HI.X.SX32 R148, R143, R101.reuse, 0x1, P2 ;  /* 0x000000658f947211 */ /* 0x080fe400010f0eff */
[-C--:B------:R-:W-:Y:S02]  /*7e10*/  LEA.HI.X.SX32 R163, R138, R101.reuse, 0x1, P3 ;  /* 0x000000658aa37211 */ /* 0x080fe400018f0eff */
[----:B------:R-:W-:Y:S02]  /*7e20*/  IADD3 R17, P5, PT, R166, R102, RZ ;  /* 0x00000066a6117210 */ /* 0x000fe40007fbe0ff */
[----:B------:R-:W-:-:S02]  /*7e30*/  LEA.HI.X.SX32 R121, R165, R101, 0x1, P6 ;  /* 0x00000065a5797211 */ /* 0x000fc400030f0eff */
[-C--:B------:R-:W-:Y:S02]  /*7e40*/  IADD3 R181, P2, PT, R111, R102.reuse, RZ ;  /* 0x000000666fb57210 */ /* 0x080fe40007f5e0ff */
[-C--:B------:R-:W-:Y:S02]  /*7e50*/  IADD3 R127, P3, PT, R110, R102.reuse, RZ ;  /* 0x000000666e7f7210 */ /* 0x080fe40007f7e0ff */
[-C--:B------:R-:W-:Y:S02]  /*7e60*/  LEA.HI.X.SX32 R117, R109, R101.reuse, 0x1, P4 ;  /* 0x000000656d757211 */ /* 0x080fe400020f0eff */
[-C--:B------:R-:W-:Y:S02]  /*7e70*/  IADD3 R165, P4, PT, R106, R102.reuse, RZ ;  /* 0x000000666aa57210 */ /* 0x080fe40007f9e0ff */
[----:B------:R-:W-:Y:S02]  /*7e80*/  IADD3 R142, P6, PT, R113, R102, RZ ;  /* 0x00000066718e7210 */ /* 0x000fe40007fde0ff */
[----:B------:R-:W-:-:S02]  /*7e90*/  LEA.HI.X.SX32 R15, R166, R101, 0x1, P5 ;  /* 0x00000065a60f7211 */ /* 0x000fc400028f0eff */
[-C--:B------:R-:W-:Y:S02]  /*7ea0*/  LEA.HI.X.SX32 R175, R111, R101.reuse, 0x1, P2 ;  /* 0x000000656faf7211 */ /* 0x080fe400010f0eff */
[-C--:B------:R-:W-:Y:S02]  /*7eb0*/  LEA.HI.X.SX32 R128, R110, R101.reuse, 0x1, P3 ;  /* 0x000000656e807211 */ /* 0x080fe400018f0eff */
[-C--:B------:R-:W-:Y:S02]  /*7ec0*/  IADD3 R164, P2, PT, R108, R102.reuse, RZ ;  /* 0x000000666ca47210 */ /* 0x080fe40007f5e0ff */
[-C--:B------:R-:W-:Y:S02]  /*7ed0*/  IADD3 R146, P3, PT, R107, R102.reuse, RZ ;  /* 0x000000666b927210 */ /* 0x080fe40007f7e0ff */
[----:B------:R-:W-:Y:S02]  /*7ee0*/  LEA.HI.X.SX32 R166, R106, R101, 0x1, P4 ;  /* 0x000000656aa67211 */ /* 0x000fe400020f0eff */
[----:B------:R-:W-:-:S02]  /*7ef0*/  IADD3 R187, P4, PT, R103, R102, RZ ;  /* 0x0000006667bb7210 */ /* 0x000fc40007f9e0ff */
[-C--:B------:R-:W-:Y:S02]  /*7f00*/  LEA.HI.X.SX32 R143, R113, R101.reuse, 0x1, P6 ;  /* 0x00000065718f7211 */ /* 0x080fe400030f0eff */
[-C--:B------:R-:W-:Y:S02]  /*7f10*/  LEA.HI.X.SX32 R140, R108, R101.reuse, 0x1, P2 ;  /* 0x000000656c8c7211 */ /* 0x080fe400010f0eff */
[-C--:B------:R-:W-:Y:S02]  /*7f20*/  LEA.HI.X.SX32 R167, R107, R101.reuse, 0x1, P3 ;  /* 0x000000656ba77211 */ /* 0x080fe400018f0eff */
[-C--:B------:R-:W-:Y:S02]  /*7f30*/  IADD3 R151, P2, PT, R105, R102.reuse, RZ ;  /* 0x0000006669977210 */ /* 0x080fe40007f5e0ff */
[-C--:B------:R-:W-:Y:S02]  /*7f40*/  IADD3 R157, P3, PT, R104, R102.reuse, RZ ;  /* 0x00000066689d7210 */ /* 0x080fe40007f7e0ff */
[----:B------:R-:W-:Y:S01]  /*7f50*/  IADD3 R124, P5, PT, R112, R102, RZ ;  /* 0x00000066707c7210 */ /* 0x000fe20007fbe0ff */
[----:B------:R-:W-:Y:S01]  /*7f60*/  @P0 IMAD.MOV.U32 R102, RZ, RZ, R142 ;  /* 0x000000ffff660224 */ /* 0x000fe200078e008e */
[----:B------:R-:W-:Y:S01]  /*7f70*/  LEA.HI.X.SX32 R186, R103, R101, 0x1, P4 ;  /* 0x0000006567ba7211 */ /* 0x000fe200020f0eff */
[----:B------:R-:W-:Y:S01]  /*7f80*/  @P0 IMAD.MOV.U32 R103, RZ, RZ, R143 ;  /* 0x000000ffff670224 */ /* 0x000fe200078e008f */
[----:B------:R-:W-:-:S02]  /*7f90*/  PRMT R106, RZ, 0x7610, R106 ;  /* 0x00007610ff6a7816 */ /* 0x000fc4000000006a */
[-C--:B------:R-:W-:Y:S02]  /*7fa0*/  LEA.HI.X.SX32 R161, R105, R101.reuse, 0x1, P2 ;  /* 0x0000006569a17211 */ /* 0x080fe400010f0eff */
[-C--:B------:R-:W-:Y:S02]  /*7fb0*/  LEA.HI.X.SX32 R158, R104, R101.reuse, 0x1, P3 ;  /* 0x00000065689e7211 */ /* 0x080fe400018f0eff */
[----:B------:R-:W-:Y:S01]  /*7fc0*/  LEA.HI.X.SX32 R125, R112, R101, 0x1, P5 ;  /* 0x00000065707d7211 */ /* 0x000fe200028f0eff */
[----:B------:R0:W2:Y:S01]  /*7fd0*/  @P0 LDG.E.U8 R106, desc[UR20][R102.64] ;  /* 0x00000014666a0981 */ /* 0x0000a2000c1e1100 */
[----:B------:R-:W-:Y:S01]  /*7fe0*/  PRMT R101, RZ, 0x7610, R101 ;  /* 0x00007610ff657816 */ /* 0x000fe20000000065 */
[----:B0-----:R-:W-:Y:S02]  /*7ff0*/  @P0 IMAD.MOV.U32 R102, RZ, RZ, R198 ;  /* 0x000000ffff660224 */ /* 0x001fe400078e00c6 */
[----:B------:R-:W-:-:S05]  /*8000*/  @P0 IMAD.MOV.U32 R103, RZ, RZ, R197 ;  /* 0x000000ffff670224 */ /* 0x000fca00078e00c5 */
[----:B------:R0:W3:Y:S01]  /*8010*/  @P0 LDG.E.U8 R101, desc[UR20][R102.64] ;  /* 0x0000001466650981 */ /* 0x0000e2000c1e1100 */
[----:B------:R-:W-:Y:S02]  /*8020*/  @P0 IMAD.MOV.U32 R104, RZ, RZ, R214 ;  /* 0x000000ffff680224 */ /* 0x000fe400078e00d6 */
[----:B------:R-:W-:Y:S01]  /*8030*/  @P0 IMAD.MOV.U32 R105, RZ, RZ, R213 ;  /* 0x000000ffff690224 */ /* 0x000fe200078e00d5 */
[----:B0-----:R-:W-:-:S06]  /*8040*/  PRMT R102, RZ, 0x7610, R102 ;  /* 0x00007610ff667816 */ /* 0x001fcc0000000066 */
[----:B------:R0:W4:Y:S01]  /*8050*/  @P0 LDG.E.U8 R102, desc[UR20][R104.64] ;  /* 0x0000001468660981 */ /* 0x000122000c1e1100 */
[----:B------:R-:W-:-:S05]  /*8060*/  LOP3.LUT R152, R137, 0x30, RZ, 0x3c, !PT ;  /* 0x0000003089987812 */ /* 0x000fca00078e3cff */
[----:B------:R-:W-:Y:S04]  /*8070*/  STS.U8 [R152+UR9+0x1380], R24 ;  /* 0x0013801898007988 */ /* 0x000fe80008000009 */
[----:B------:R-:W-:Y:S04]  /*8080*/  STS.U8 [R152+UR9+0x1780], R19 ;  /* 0x0017801398007988 */ /* 0x000fe80008000009 */
[----:B------:R-:W-:Y:S01]  /*8090*/  STS.U8 [R152+UR9+0x1b80], R21 ;  /* 0x001b801598007988 */ /* 0x000fe20008000009 */
[----:B0-----:R-:W-:-:S03]  /*80a0*/  @P0 IMAD.MOV.U32 R104, RZ, RZ, R230 ;  /* 0x000000ffff680224 */ /* 0x001fc600078e00e6 */
[----:B------:R-:W-:Y:S01]  /*80b0*/  STS.U8 [R152+UR9+0x1f80], R238 ;  /* 0x001f80ee98007988 */ /* 0x000fe20008000009 */
[----:B------:R-:W-:-:S03]  /*80c0*/  @P0 IMAD.MOV.U32 R105, RZ, RZ, R229 ;  /* 0x000000ffff690224 */ /* 0x000fc600078e00e5 */
[----:B---3--:R0:W-:Y:S02]  /*80d0*/  STS.U8 [R137+UR9+0x2000], R101 ;  /* 0x0020006589007988 */ /* 0x0081e40008000009 */
[----:B0-----:R-:W-:-:S06]  /*80e0*/  PRMT R101, RZ, 0x7610, R101 ;  /* 0x00007610ff657816 */ /* 0x001fcc0000000065 */
[----:B------:R0:W3:Y:S04]  /*80f0*/  @P0 LDG.E.U8 R101, desc[UR20][R104.64] ;  /* 0x0000001468650981 */ /* 0x0000e8000c1e1100 */
[----:B----4-:R1:W-:Y:S01]  /*8100*/  STS.U8 [R137+UR9+0x2400], R102 ;  /* 0x0024006689007988 */ /* 0x0103e20008000009 */
[----:B0-----:R-:W-:Y:S02]  /*8110*/  @P0 IMAD.MOV.U32 R104, RZ, RZ, R247 ;  /* 0x000000ffff680224 */ /* 0x001fe400078e00f7 */
[----:B------:R-:W-:Y:S01]  /*8120*/  @P0 IMAD.MOV.U32 R105, RZ, RZ, R246 ;  /* 0x000000ffff690224 */ /* 0x000fe200078e00f6 */
[----:B-1----:R-:W-:-:S06]  /*8130*/  PRMT R102, RZ, 0x7610, R102 ;  /* 0x00007610ff667816 */ /* 0x002fcc0000000066 */
[----:B------:R0:W4:Y:S01]  /*8140*/  @P0 LDG.E.U8 R102, desc[UR20][R104.64] ;  /* 0x0000001468660981 */ /* 0x000122000c1e1100 */
[----:B------:R-:W-:Y:S01]  /*8150*/  PRMT R103, RZ, 0x7610, R103 ;  /* 0x00007610ff677816 */ /* 0x000fe20000000067 */
[----:B0-----:R-:W-:Y:S02]  /*8160*/  @P0 IMAD.MOV.U32 R104, RZ, RZ, R20 ;  /* 0x000000ffff680224 */ /* 0x001fe400078e0014 */
[----:B------:R-:W-:Y:S01]  /*8170*/  @P0 IMAD.MOV.U32 R105, RZ, RZ, R18 ;  /* 0x000000ffff690224 */ /* 0x000fe200078e0012 */
[----:B---3--:R0:W-:Y:S02]  /*8180*/  STS.U8 [R137+UR9+0x2800], R101 ;  /* 0x0028006589007988 */ /* 0x0081e40008000009 */
[----:B0-----:R-:W-:-:S06]  /*8190*/  PRMT R101, RZ, 0x7610, R101 ;  /* 0x00007610ff657816 */ /* 0x001fcc0000000065 */
[----:B------:R0:W3:Y:S04]  /*81a0*/  @P0 LDG.E.U8 R101, desc[UR20][R104.64] ;  /* 0x0000001468650981 */ /* 0x0000e8000c1e1100 */
[----:B----4-:R1:W-:Y:S01]  /*81b0*/  STS.U8 [R137+UR9+0x2c00], R102 ;  /* 0x002c006689007988 */ /* 0x0103e20008000009 */
[----:B0-----:R-:W-:Y:S02]  /*81c0*/  @P0 IMAD.MOV.U32 R104, RZ, RZ, R17 ;  /* 0x000000ffff680224 */ /* 0x001fe400078e0011 */
[----:B------:R-:W-:Y:S01]  /*81d0*/  @P0 IMAD.MOV.U32 R105, RZ, RZ, R15 ;  /* 0x000000ffff690224 */ /* 0x000fe200078e000f */
[----:B-1----:R-:W-:-:S04]  /*81e0*/  PRMT R102, RZ, 0x7610, R102 ;  /* 0x00007610ff667816 */ /* 0x002fc80000000066 */
[----:B------:R0:W4:Y:S02]  /*81f0*/  @P0 LDG.E.U8 R103, desc[UR20][R104.64] ;  /* 0x0000001468670981 */ /* 0x000124000c1e1100 */
[----:B0-----:R-:W-:Y:S02]  /*8200*/  @P0 IMAD.MOV.U32 R104, RZ, RZ, R14 ;  /* 0x000000ffff680224 */ /* 0x001fe400078e000e */
[----:B------:R-:W-:-:S05]  /*8210*/  @P0 IMAD.MOV.U32 R105, RZ, RZ, R141 ;  /* 0x000000ffff690224 */ /* 0x000fca00078e008d */
[----:B------:R0:W2:Y:S02]  /*8220*/  @P0 LDG.E.U8 R102, desc[UR20][R104.64] ;  /* 0x0000001468660981 */ /* 0x0000a4000c1e1100 */
[----:B0-----:R-:W-:Y:S02]  /*8230*/  @P0 IMAD.MOV.U32 R104, RZ, RZ, R164 ;  /* 0x000000ffff680224 */ /* 0x001fe400078e00a4 */
[----:B------:R-:W-:Y:S01]  /*8240*/  @P0 IMAD.MOV.U32 R105, RZ, RZ, R140 ;  /* 0x000000ffff690224 */ /* 0x000fe200078e008c */
[----:B------:R-:W-:Y:S04]  /*8250*/  STL [R1], R8 ;  /* 0x0000000801007387 */ /* 0x000fe80000100800 */
[----:B---3--:R0:W-:Y:S02]  /*8260*/  STS.U8 [R137+UR9+0x3000], R101 ;  /* 0x0030006589007988 */ /* 0x0081e40008000009 */
[----:B0-----:R-:W-:-:S06]  /*8270*/  PRMT R101, RZ, 0x7610, R101 ;  /* 0x00007610ff657816 */ /* 0x001fcc0000000065 */
[----:B------:R0:W3:Y:S04]  /*8280*/  @P0 LDG.E.U8 R101, desc[UR20][R104.64] ;  /* 0x0000001468650981 */ /* 0x0000e8000c1e1100 */
[----:B----4-:R-:W-:Y:S01]  /*8290*/  STS.U8 [R137+UR9+0x3400], R103 ;  /* 0x0034006789007988 */ /* 0x010fe20008000009 */
[----:B0-----:R-:W-:Y:S02]  /*82a0*/  @P0 IMAD.MOV.U32 R104, RZ, RZ, R200 ;  /* 0x000000ffff680224 */ /* 0x001fe400078e00c8 */
[----:B------:R-:W-:Y:S01]  /*82b0*/  @P0 IMAD.MOV.U32 R105, RZ, RZ, R199 ;  /* 0x000000ffff690224 */ /* 0x000fe200078e00c7 */
[----:B--2---:R0:W-:Y:S02]  /*82c0*/  STS.U8 [R137+UR9+0x3800], R102 ;  /* 0x0038006689007988 */ /* 0x0041e40008000009 */
[----:B0-----:R-:W-:-:S06]  /*82d0*/  PRMT R102, RZ, 0x7610, R102 ;  /* 0x00007610ff667816 */ /* 0x001fcc0000000066 */
[----:B------:R0:W2:Y:S04]  /*82e0*/  @P0 LDG.E.U8 R102, desc[UR20][R104.64] ;  /* 0x0000001468660981 */ /* 0x0000a8000c1e1100 */
[----:B------:R-:W-:Y:S04]  /*82f0*/  STL [R1+0x8], R4 ;  /* 0x0000080401007387 */ /* 0x000fe80000100800 */
        /* <DEDUP_REMOVED lines=53> */
[----:B------:R-:W-:Y:S01]  /*8650*/  STL [R1+0xd4], R128 ;  /* 0x0000d48001007387 */ /* 0x000fe20000100800 */
[----:B0-----:R-:W-:-:S03]  /*8660*/  @P0 IMAD.MOV.U32 R104, RZ, RZ, R216 ;  /* 0x000000ffff680224 */ /* 0x001fc600078e00d8 */
[----:B------:R-:W-:Y:S01]  /*8670*/  STL [R1+0xdc], R117 ;  /* 0x0000dc7501007387 */ /* 0x000fe20000100800 */
[----:B------:R-:W-:-:S03]  /*8680*/  @P0 IMAD.MOV.U32 R105, RZ, RZ, R215 ;  /* 0x000000ffff690224 */ /* 0x000fc600078e00d7 */
[----:B------:R0:W-:Y:S02]  /*8690*/  STL [R1+0xe8], R164 ;  /* 0x0000e8a401007387 */ /* 0x0001e40000100800 */
[----:B0-----:R-:W-:Y:S02]  /*86a0*/  LOP3.LUT R164, R137, 0x10, RZ, 0x3c, !PT ;  /* 0x0000001089a47812 */ /* 0x001fe400078e3cff */
[----:B---3--:R0:W-:Y:S02]  /*86b0*/  STS.U8 [R137+UR9+0x3c00], R101 ;  /* 0x003c006589007988 */ /* 0x0081e40008000009 */
[----:B0-----:R-:W-:-:S06]  /*86c0*/  PRMT R101, RZ, 0x7610, R101 ;  /* 0x00007610ff657816 */ /* 0x001fcc0000000065 */
[----:B------:R0:W3:Y:S02]  /*86d0*/  @P0 LDG.E.U8 R101, desc[UR20][R104.64] ;  /* 0x0000001468650981 */ /* 0x0000e4000c1e1100 */
[----:B0-----:R-:W-:Y:S02]  /*86e0*/  @P0 IMAD.MOV.U32 R104, RZ, RZ, R232 ;  /* 0x000000ffff680224 */ /* 0x001fe400078e00e8 */
[----:B------:R-:W-:Y:S01]  /*86f0*/  @P0 IMAD.MOV.U32 R105, RZ, RZ, R231 ;  /* 0x000000ffff690224 */ /* 0x000fe200078e00e7 */
[----:B--2---:R0:W-:Y:S02]  /*8700*/  STS.U8 [R164+UR9+0x2080], R102 ;  /* 0x00208066a4007988 */ /* 0x0041e40008000009 */
[----:B0-----:R-:W-:-:S06]  /*8710*/  PRMT R102, RZ, 0x7610, R102 ;  /* 0x00007610ff667816 */ /* 0x001fcc0000000066 */
[----:B------:R0:W2:Y:S02]  /*8720*/  @P0 LDG.E.U8 R102, desc[UR20][R104.64] ;  /* 0x0000001468660981 */ /* 0x0000a4000c1e1100 */
[----:B0-----:R-:W-:Y:S02]  /*8730*/  @P0 IMAD.MOV.U32 R104, RZ, RZ, R249 ;  /* 0x000000ffff680224 */ /* 0x001fe400078e00f9 */
[----:B------:R-:W-:Y:S01]  /*8740*/  @P0 IMAD.MOV.U32 R105, RZ, RZ, R248 ;  /* 0x000000ffff690224 */ /* 0x000fe200078e00f8 */
        /* <DEDUP_REMOVED lines=31> */
[----:B0-----:R-:W-:Y:S02]  /*8940*/  LOP3.LUT R164, R137, 0x20, RZ, 0x3c, !PT ;  /* 0x0000002089a47812 */ /* 0x001fe400078e3cff */
[----:B------:R-:W-:-:S06]  /*8950*/  PRMT R101, RZ, 0x7610, R101 ;  /* 0x00007610ff657816 */ /* 0x000fcc0000000065 */
        /* <DEDUP_REMOVED lines=75> */
[----:B------:R0:W2:Y:S01]  /*8e10*/  @P0 LDG.E.U8 R102, desc[UR20][R104.64] ;  /* 0x0000001468660981 */ /* 0x0000a2000c1e1100 */
[----:B------:R-:W-:Y:S01]  /*8e20*/  @P0 IMAD.MOV.U32 R103, RZ, RZ, R221 ;  /* 0x000000ffff670224 */ /* 0x000fe200078e00dd */
[----:B0-----:R-:W-:Y:S02]  /*8e30*/  LOP3.LUT R104, R137, 0x40, RZ, 0x3c, !PT ;  /* 0x0000004089687812 */ /* 0x001fe400078e3cff */
[----:B---3--:R0:W-:Y:S02]  /*8e40*/  STS.U8 [R152+UR9+0x3d80], R101 ;  /* 0x003d806598007988 */ /* 0x0081e40008000009 */
[----:B0-----:R-:W-:Y:S02]  /*8e50*/  PRMT R101, RZ, 0x7610, R101 ;  /* 0x00007610ff657816 */ /* 0x001fe40000000065 */
[----:B--2---:R0:W-:Y:S02]  /*8e60*/  STS.U8 [R104+UR9+0x2200], R102 ;  /* 0x0022006668007988 */ /* 0x0041e40008000009 */
[----:B0-----:R-:W-:-:S05]  /*8e70*/  @P0 IMAD.MOV.U32 R102, RZ, RZ, R222 ;  /* 0x000000ffff660224 */ /* 0x001fca00078e00de */
[----:B------:R0:W2:Y:S02]  /*8e80*/  @P0 LDG.E.U8 R101, desc[UR20][R102.64] ;  /* 0x0000001466650981 */ /* 0x0000a4000c1e1100 */
[----:B0-----:R-:W-:Y:S02]  /*8e90*/  @P0 IMAD.MOV.U32 R102, RZ, RZ, R239 ;  /* 0x000000ffff660224 */ /* 0x001fe400078e00ef */
[----:B------:R-:W-:Y:S01]  /*8ea0*/  @P0 IMAD.MOV.U32 R103, RZ, RZ, R237 ;  /* 0x000000ffff670224 */ /* 0x000fe200078e00ed */
[----:B--2---:R0:W-:Y:S02]  /*8eb0*/  STS.U8 [R104+UR9+0x2600], R101 ;  /* 0x0026006568007988 */ /* 0x0041e40008000009 */
[----:B0-----:R-:W-:-:S06]  /*8ec0*/  PRMT R101, RZ, 0x7610, R101 ;  /* 0x00007610ff657816 */ /* 0x001fcc0000000065 */
        /* <DEDUP_REMOVED lines=25> */
[----:B------:R0:W2:Y:S01]  /*9060*/  @P0 LDG.E.U8 R101, desc[UR20][R102.64] ;  /* 0x0000001466650981 */ /* 0x0000a2000c1e1100 */
[----:B------:R-:W-:Y:S01]  /*9070*/  @P0 IMAD.MOV.U32 R105, RZ, RZ, R207 ;  /* 0x000000ffff690224 */ /* 0x000fe200078e00cf */
[----:B0-----:R-:W-:Y:S02]  /*9080*/  PRMT R102, RZ, 0x7610, R102 ;  /* 0x00007610ff667816 */ /* 0x001fe40000000066 */
[----:B--2---:R0:W-:Y:S02]  /*9090*/  STS.U8 [R104+UR9+0x3e00], R101 ;  /* 0x003e006568007988 */ /* 0x0041e40008000009 */
[----:B0-----:R-:W-:-:S05]  /*90a0*/  @P0 IMAD.MOV.U32 R104, RZ, RZ, R208 ;  /* 0x000000ffff680224 */ /* 0x001fca00078e00d0 */
[----:B------:R-:W2:Y:S01]  /*90b0*/  @P0 LDG.E.U8 R102, desc[UR20][R104.64] ;  /* 0x0000001468660981 */ /* 0x000ea2000c1e1100 */
[----:B------:R-:W-:Y:S01]  /*90c0*/  LOP3.LUT R107, R137, 0x50, RZ, 0x3c, !PT ;  /* 0x00000050896b7812 */ /* 0x000fe200078e3cff */
[----:B------:R-:W-:Y:S01]  /*90d0*/  @P0 IMAD.MOV.U32 R103, RZ, RZ, R223 ;  /* 0x000000ffff670224 */ /* 0x000fe200078e00df */
[----:B------:R-:W-:-:S03]  /*90e0*/  PRMT R101, RZ, 0x7610, R101 ;  /* 0x00007610ff657816 */ /* 0x000fc60000000065 */
        /* <DEDUP_REMOVED lines=28> */
[----:B------:R-:W-:Y:S02]  /*92b0*/  @P0 IMAD.MOV.U32 R104, RZ, RZ, R210 ;  /* 0x000000ffff680224 */ /* 0x000fe400078e00d2 */
[----:B------:R-:W-:Y:S02]  /*92c0*/  @P0 IMAD.MOV.U32 R105, RZ, RZ, R209 ;  /* 0x000000ffff690224 */ /* 0x000fe400078e00d1 */
[----:B0-----:R-:W-:Y:S02]  /*92d0*/  @P0 IMAD.MOV.U32 R102, RZ, RZ, R187 ;  /* 0x000000ffff660224 */ /* 0x001fe400078e00bb */
[----:B------:R-:W-:Y:S01]  /*92e0*/  @P0 IMAD.MOV.U32 R103, RZ, RZ, R186 ;  /* 0x000000ffff670224 */ /* 0x000fe200078e00ba */
[----:B--2---:R0:W-:Y:S02]  /*92f0*/  STS.U8 [R107+UR9+0x3a80], R101 ;  /* 0x003a80656b007988 */ /* 0x0041e40008000009 */
[----:B0-----:R-:W-:-:S06]  /*9300*/  PRMT R101, RZ, 0x7610, R101 ;  /* 0x00007610ff657816 */ /* 0x001fcc0000000065 */
[----:B------:R0:W2:Y:S02]  /*9310*/  @P0 LDG.E.U8 R101, desc[UR20][R102.64] ;  /* 0x0000001466650981 */ /* 0x0000a4000c1e1100 */
[----:B0-----:R-:W-:-:S06]  /*9320*/  PRMT R102, RZ, 0x7610, R102 ;  /* 0x00007610ff667816 */ /* 0x001fcc0000000066 */
[----:B------:R-:W3:Y:S01]  /*9330*/  @P0 LDG.E.U8 R102, desc[UR20][R104.64] ;  /* 0x0000001468660981 */ /* 0x000ee2000c1e1100 */
[----:B------:R-:W-:-:S03]  /*9340*/  @P0 IMAD.MOV.U32 R103, RZ, RZ, R225 ;  /* 0x000000ffff670224 */ /* 0x000fc600078e00e1 */
[----:B--2---:R0:W-:Y:S02]  /*9350*/  STS.U8 [R107+UR9+0x3e80], R101 ;  /* 0x003e80656b007988 */ /* 0x0041e40008000009 */
[----:B0-----:R-:W-:Y:S02]  /*9360*/  LOP3.LUT R107, R137, 0x60, RZ, 0x3c, !PT ;  /* 0x00000060896b7812 */ /* 0x001fe400078e3cff */
[----:B------:R-:W-:-:S03]  /*9370*/  PRMT R101, RZ, 0x7610, R101 ;  /* 0x00007610ff657816 */ /* 0x000fc60000000065 */
[----:B---3--:R0:W-:Y:S02]  /*9380*/  STS.U8 [R107+UR9+0x2300], R102 ;  /* 0x002300666b007988 */ /* 0x0081e40008000009 */
        /* <DEDUP_REMOVED lines=40> */
[----:B------:R-:W-:Y:S04]  /*9610*/  STS.U8 [R107+UR9+0x3f80], R106 ;  /* 0x003f806a6b007988 */ /* 0x000fe80008000009 */
        /* <DEDUP_REMOVED lines=37> */
[----:B------:R0:W5:Y:S04]  /*9870*/  LDL.LU R24, [R1+0x18c] ;  /* 0x00018c0001187983 */ /* 0x0001680000300800 */
[----:B------:R-:W-:Y:S04]  /*9880*/  STL [R1+0x10c], R186 ;  /* 0x00010cba01007387 */ /* 0x000fe80000100800 */
[----:B------:R0:W5:Y:S04]  /*9890*/  LDL.LU R19, [R1+0x188] ;  /* 0x0001880001137983 */ /* 0x0001680000300800 */
[----:B------:R-:W-:Y:S04]  /*98a0*/  STL [R1+0x11c], R143 ;  /* 0x00011c8f01007387 */ /* 0x000fe80000100800 */
[----:B------:R-:W-:Y:S04]  /*98b0*/  STL [R1+0x114], R125 ;  /* 0x0001147d01007387 */ /* 0x000fe80000100800 */
[----:B------:R0:W5:Y:S04]  /*98c0*/  LDL.LU R21, [R1+0x184] ;  /* 0x0001840001157983 */ /* 0x0001680000300800 */
        /* <DEDUP_REMOVED lines=18> */
[----:B--2---:R1:W-:Y:S02]  /*99f0*/  STS.U8 [R107+UR9+0x3780], R101 ;  /* 0x003780656b007988 */ /* 0x0043e40008000009 */
[----:B-1----:R-:W-:-:S06]  /*9a00*/  PRMT R101, RZ, 0x7610, R101 ;  /* 0x00007610ff657816 */ /* 0x002fcc0000000065 */
[----:B------:R-:W2:Y:S01]  /*9a10*/  @P0 LDG.E.U8 R101, desc[UR20][R102.64] ;  /* 0x0000001466650981 */ /* 0x000ea2000c1e1100 */
[----:B------:R-:W-:-:S04]  /*9a20*/  UISETP.NE.U32.AND UP1, UPT, UR11, URZ, UPT ;  /* 0x000000ff0b00728c */ /* 0x000fc8000bf25070 */
[----:B------:R-:W-:Y:S02]  /*9a30*/  UISETP.LT.OR UP3, UPT, UR24, 0x80, UP1 ;  /* 0x000000801800788c */ /* 0x000fe40008f61670 */
[----:B------:R-:W-:Y:S01]  /*9a40*/  UISETP.GE.AND UP2, UPT, UR24, 0x100, UPT ;  /* 0x000001001800788c */ /* 0x000fe2000bf46270 */
[----:B--2---:R0:W-:Y:S01]  /*9a50*/  STS.U8 [R107+UR9+0x3b80], R101 ;  /* 0x003b80656b007988 */ /* 0x0041e20008000009 */
[----:B------:R1:W-:Y:S06]  /*9a60*/  MEMBAR.ALL.CTA ;  /* 0x0000000000007992 */ /* 0x0003ec0000008000 */
[----:B-1----:R-:W1:Y:S02]  /*9a70*/  FENCE.VIEW.ASYNC.S ;  /* 0x00000000000073c6 */ /* 0x002e640000000000 */
[----:B-1----:R-:W-:Y:S06]  /*9a80*/  BAR.SYNC.DEFER_BLOCKING 0x0 ;  /* 0x0000000000007b1d */ /* 0x002fec0000010000 */
[----:B------:R-:W-:Y:S05]  /*9a90*/  BRA.U UP3, `(.L_x_6) ;  /* 0x0000000103847547 */ /* 0x000fea000b800000 */
[----:B------:R-:W-:Y:S02]  /*9aa0*/  UIADD3 UR4, UPT, UPT, UR9, 0x2000, URZ ;  /* 0x0000200009047890 */ /* 0x000fe4000fffe0ff */
[----:B------:R-:W-:Y:S02]  /*9ab0*/  USHF.R.U32.HI UR14, URZ, 0x4, UR9 ;  /* 0x00000004ff0e7899 */ /* 0x000fe40008011609 */
[----:B------:R-:W-:Y:S02]  /*9ac0*/  USHF.R.U32.HI UR4, URZ, 0x4, UR4 ;  /* 0x00000004ff047899 */ /* 0x000fe40008011604 */
[----:B------:R-:W-:Y:S02]  /*9ad0*/  USGXT.U32 UR14, UR14, 0xe ;  /* 0x0000000e0e0e789a */ /* 0x000fe40008000000 */
[----:B------:R-:W-:Y:S02]  /*9ae0*/  USGXT.U32 UR16, UR4, 0xe ;  /* 0x0000000e0410789a */ /* 0x000fe40008000000 */
[----:B------:R-:W-:-:S02]  /*9af0*/  UIADD3 UR32, UP3, UPT, UR14, 0x80, URZ ;  /* 0x000000800e207890 */ /* 0x000fc4000ff7e0ff */
[----:B------:R-:W-:Y:S01]  /*9b00*/  UIADD3 UR34, UP4, UPT, UR16, 0x2, URZ ;  /* 0x0000000210227890 */ /* 0x000fe2000ff9e0ff */
[----:B------:R-:W-:Y:S01]  /*9b10*/  UMOV UR4, URZ ;  /* 0x000000ff00047c82 */ /* 0x000fe20008000000 */
[----:B------:R-:W-:Y:S01]  /*9b20*/  UMOV UR36, 0x0 ;  /* 0x0000000000247882 */ /* 0x000fe20000000000 */
[----:B------:R-:W-:Y:S02]  /*9b30*/  UIADD3.X UR33, UPT, UPT, UR4, -0x7fffbfe0, URZ, UP3, !UPT ;  /* 0x8000402004217890 */ /* 0x000fe40009ffe4ff */
[----:B------:R-:W-:Y:S02]  /*9b40*/  UIADD3.X UR35, UPT, UPT, UR4, 0x40004040, URZ, UP4, !UPT ;  /* 0x4000404004237890 */ /* 0x000fe4000a7fe4ff */
[----:B------:R-:W-:Y:S02]  /*9b50*/  UIADD3.64 UR18, UPT, UPT, UR32, 0x80, URZ ;  /* 0x0000008020127897 */ /* 0x000fe4000fffe0ff */
[----:B------:R-:W-:Y:S02]  /*9b60*/  UIADD3.64 UR26, UPT, UPT, UR34, 0x2, URZ ;  /* 0x00000002221a7897 */ /* 0x000fe4000fffe0ff */
[----:B------:R-:W-:-:S02]  /*9b70*/  UIADD3.64 UR28, UPT, UPT, UR32, 0x100, URZ ;  /* 0x00000100201c7897 */ /* 0x000fc4000fffe0ff */
[----:B------:R-:W-:Y:S01]  /*9b80*/  UIADD3.64 UR30, UPT, UPT, UR34, 0x4, URZ ;  /* 0x00000004221e7897 */ /* 0x000fe2000fffe0ff */
[----:B------:R-:W-:Y:S01]  /*9b90*/  UMOV UR37, 0x4108010 ;  /* 0x0410801000257882 */ /* 0x000fe20000000000 */
[----:B------:R-:W-:Y:S01]  /*9ba0*/  UMOV UR15, 0x80004020 ;  /* 0x80004020000f7882 */ /* 0x000fe20000000000 */
[----:B------:R-:W-:Y:S01]  /*9bb0*/  UMOV UR17, 0x40004040 ;  /* 0x4000404000117882 */ /* 0x000fe20000000000 */
[----:B------:R-:W-:Y:S01]  /*9bc0*/  UMOV UR38, 0x0 ;  /* 0x0000000000267882 */ /* 0x000fe20000000000 */
[----:B------:R-:W-:Y:S01]  /*9bd0*/  UMOV UR39, 0x4108010 ;  /* 0x0410801000277882 */ /* 0x000fe20000000000 */
[----:B------:R-:W-:Y:S01]  /*9be0*/  UMOV UR40, 0x0 ;  /* 0x0000000000287882 */ /* 0x000fe20000000000 */
[----:B------:R-:W-:Y:S01]  /*9bf0*/  UMOV UR41, 0x4108010 ;  /* 0x0410801000297882 */ /* 0x000fe20000000000 */
[----:B------:R-:W-:Y:S01]  /*9c00*/  UMOV UR4, UR6 ;  /* 0x0000000600047c82 */ /* 0x000fe20008000000 */
[----:B------:R-:W-:Y:S01]  /*9c10*/  UMOV UR5, URZ ;  /* 0x000000ff00057c82 */ /* 0x000fe20008000000 */
[----:B------:R1:W-:Y:S01]  /*9c20*/  UTCQMMA gdesc[UR14], gdesc[UR16], tmem[UR8], tmem[UR36], idesc[UR37], !UPT ;  /* 0x00ff24100e0075ea */ /* 0x0003e2000f800308 */
[----:B------:R-:W-:Y:S01]  /*9c30*/  UMOV UR42, 0x0 ;  /* 0x00000000002a7882 */ /* 0x000fe20000000000 */
[----:B------:R-:W-:Y:S01]  /*9c40*/  UMOV UR43, 0x4108010 ;  /* 0x04108010002b7882 */ /* 0x000fe20000000000 */
[----:B------:R1:W-:Y:S01]  /*9c50*/  UTCQMMA gdesc[UR32], gdesc[UR34], tmem[UR8], tmem[UR38], idesc[UR39], UPT ;  /* 0x00ff2622200075ea */ /* 0x0003e2000b800308 */
[----:B------:R-:W-:Y:S01]  /*9c60*/  UMOV UR4, UR4 ;  /* 0x0000000400047c82 */ /* 0x000fe20008000000 */
[----:B------:R1:W-:Y:S01]  /*9c70*/  UTCQMMA gdesc[UR18], gdesc[UR26], tmem[UR8], tmem[UR40], idesc[UR41], UPT ;  /* 0x00ff281a120075ea */ /* 0x0003e2000b800308 */
[----:B------:R1:W-:Y:S01]  /*9c80*/  UTCQMMA gdesc[UR28], gdesc[UR30], tmem[UR8], tmem[UR42], idesc[UR43], UPT ;  /* 0x00ff2a1e1c0075ea */ /* 0x0003e2000b800308 */
[----:B------:R1:W-:Y:S01]  /*9c90*/  UTCBAR [UR4], URZ ;  /* 0x000000ff040073e9 */ /* 0x0003e200080000ff */
[----:B------:R-:W-:Y:S01]  /*9ca0*/  NOP ;  /* 0x0000000000007918 */ /* 0x000fe20000000000 */
.L_x_6:
[----:B-1----:R-:W-:Y:S01]  /*9cb0*/  UMOV UR4, URZ ;  /* 0x000000ff00047c82 */ /* 0x002fe20008000000 */
[----:B------:R-:W-:Y:S05]  /*9cc0*/  BRA.U !UP2, `(.L_x_7) ;  /* 0x0000005d0a847547 */ /* 0x000fea000b800000 */
[----:B------:R-:W-:Y:S01]  /*9cd0*/  USHF.L.U32 UR11, UR12, 0x7, URZ ;  /* 0x000000070c0b7899 */ /* 0x000fe200080006ff */
[----:B0-----:R-:W-:Y:S01]  /*9ce0*/  IMAD.MOV.U32 R101, RZ, RZ, RZ ;  /* 0x000000ffff657224 */ /* 0x001fe200078e00ff */
[----:B------:R-:W-:Y:S02]  /*9cf0*/  USHF.L.U32 UR18, UR13, 0x7, URZ ;  /* 0x000000070d127899 */ /* 0x000fe400080006ff */
[----:B------:R-:W-:Y:S02]  /*9d00*/  USHF.R.S32.HI UR7, URZ, 0x1f, UR24 ;  /* 0x0000001fff077899 */ /* 0x000fe40008011418 */
[----:B------:R-:W-:Y:S02]  /*9d10*/  UIADD3 UR12, UPT, UPT, UR9, 0x4000, URZ ;  /* 0x00004000090c7890 */ /* 0x000fe4000fffe0ff */
[----:B------:R-:W-:Y:S02]  /*9d20*/  UIADD3 UR13, UPT, UPT, UR9, 0x6000, URZ ;  /* 0x00006000090d7890 */ /* 0x000fe4000fffe0ff */
[----:B------:R-:W-:-:S02]  /*9d30*/  ULEA.HI UR7, UR7, UR24, URZ, 0x7 ;  /* 0x0000001807077291 */ /* 0x000fc4000f8f38ff */
[----:B------:R-:W-:Y:S02]  /*9d40*/  USHF.R.U32.HI UR12, URZ, 0x4, UR12 ;  /* 0x00000004ff0c7899 */ /* 0x000fe4000801160c */
[----:B------:R-:W-:Y:S02]  /*9d50*/  USHF.R.U32.HI UR13, URZ, 0x4, UR13 ;  /* 0x00000004ff0d7899 */ /* 0x000fe4000801160d */
[----:B------:R-:W-:Y:S02]  /*9d60*/  USHF.R.S32.HI UR7, URZ, 0x7, UR7 ;  /* 0x00000007ff077899 */ /* 0x000fe40008011407 */
[----:B------:R-:W-:Y:S02]  /*9d70*/  USGXT.U32 UR12, UR12, 0xe ;  /* 0x0000000e0c0c789a */ /* 0x000fe40008000000 */
[----:B------:R-:W-:Y:S02]  /*9d80*/  USGXT.U32 UR14, UR13, 0xe ;  /* 0x0000000e0d0e789a */ /* 0x000fe40008000000 */
[----:B------:R-:W-:-:S02]  /*9d90*/  UIADD3 UR26, UP2, UPT, UR12, 0x80, URZ ;  /* 0x000000800c1a7890 */ /* 0x000fc4000ff5e0ff */
[----:B------:R-:W-:Y:S02]  /*9da0*/  UISETP.LT.AND UP4, UPT, UR7, 0x2, UPT ;  /* 0x000000020700788c */ /* 0x000fe4000bf81270 */
[----:B------:R-:W-:Y:S01]  /*9db0*/  UIADD3 UR28, UP3, UPT, UR14, 0x2, URZ ;  /* 0x000000020e1c7890 */ /* 0x000fe2000ff7e0ff */
[----:B------:R-:W-:Y:S01]  /*9dc0*/  UMOV UR4, URZ ;  /* 0x000000ff00047c82 */ /* 0x000fe20008000000 */
[----:B------:R-:W-:Y:S01]  /*9dd0*/  UMOV UR5, URZ ;  /* 0x000000ff00057c82 */ /* 0x000fe20008000000 */
[----:B------:R-:W-:Y:S02]  /*9de0*/  UIADD3.X UR27, UPT, UPT, UR4, -0x7fffbfe0, URZ, UP2, !UPT ;  /* 0x80004020041b7890 */ /* 0x000fe400097fe4ff */
[----:B------:R-:W-:Y:S02]  /*9df0*/  USEL UR7, UR7, 0x2, !UP4 ;  /* 0x0000000207077887 */ /* 0x000fe4000e000000 */
[----:B------:R-:W-:Y:S02]  /*9e00*/  UIADD3.X UR29, UPT, UPT, UR5, 0x40004040, URZ, UP3, !UPT ;  /* 0x40004040051d7890 */ /* 0x000fe40009ffe4ff */
[----:B------:R-:W-:-:S02]  /*9e10*/  UIADD3 UR22, UPT, UPT, UR22, -0x80, URZ ;  /* 0xffffff8016167890 */ /* 0x000fc4000fffe0ff */
[----:B------:R-:W-:Y:S02]  /*9e20*/  USHF.R.S32.HI UR25, URZ, 0x1f, UR11 ;  /* 0x0000001fff197899 */ /* 0x000fe4000801140b */
[----:B------:R-:W-:Y:S02]  /*9e30*/  USHF.R.S32.HI UR38, URZ, 0x1f, UR18 ;  /* 0x0000001fff267899 */ /* 0x000fe40008011412 */
[----:B------:R-:W-:Y:S02]  /*9e40*/  UIADD3 UR19, UPT, UPT, UR7, -0x1, URZ ;  /* 0xffffffff07137890 */ /* 0x000fe4000fffe0ff */
[----:B------:R-:W-:Y:S02]  /*9e50*/  UIADD3.64 UR30, UPT, UPT, UR26, 0x80, URZ ;  /* 0x000000801a1e7897 */ /* 0x000fe4000fffe0ff */
[----:B------:R-:W-:Y:S02]  /*9e60*/  UIADD3.64 UR32, UPT, UPT, UR28, 0x2, URZ ;  /* 0x000000021c207897 */ /* 0x000fe4000fffe0ff */
[----:B------:R-:W-:-:S02]  /*9e70*/  UIADD3.64 UR34, UPT, UPT, UR26, 0x100, URZ ;  /* 0x000001001a227897 */ /* 0x000fc4000fffe0ff */
[----:B------:R-:W-:Y:S01]  /*9e80*/  UIADD3.64 UR36, UPT, UPT, UR28, 0x4, URZ ;  /* 0x000000041c247897 */ /* 0x000fe2000fffe0ff */
[----:B------:R-:W-:-:S11]  /*9e90*/  UMOV UR23, 0x1 ;  /* 0x0000000100177882 */ /* 0x000fd60000000000 */
.L_x_10:
[----:B------:R-:W2:Y:S04]  /*9ea0*/  LDL.LU R114, [R1+0x120] ;  /* 0x0001200001727983 */ /* 0x000ea80000300800 */
[----:B------:R-:W3:Y:S04]  /*9eb0*/  LDL.LU R113, [R1+0x118] ;  /* 0x0001180001717983 */ /* 0x000ee80000300800 */
[----:B------:R-:W4:Y:S04]  /*9ec0*/  LDL.LU R112, [R1+0x110] ;  /* 0x0001100001707983 */ /* 0x000f280000300800 */
[----:B------:R-:W4:Y:S04]  /*9ed0*/  LDL.LU R111, [R1+0x108] ;  /* 0x00010800016f7983 */ /* 0x000f280000300800 */
[----:B------:R-:W4:Y:S04]  /*9ee0*/  LDL.LU R110, [R1+0x100] ;  /* 0x00010000016e7983 */ /* 0x000f280000300800 */
[----:B------:R-:W4:Y:S04]  /*9ef0*/  LDL.LU R109, [R1+0x11c] ;  /* 0x00011c00016d7983 */ /* 0x000f280000300800 */
[----:B------:R-:W4:Y:S04]  /*9f00*/  LDL.LU R108, [R1+0xf8] ;  /* 0x0000f800016c7983 */ /* 0x000f280000300800 */
[----:B------:R-:W4:Y:S01]  /*9f10*/  LDL.LU R104, [R1+0x114] ;  /* 0x0001140001687983 */ /* 0x000f220000300800 */
[----:B------:R-:W0:Y:S03]  /*9f20*/  S2R R103, SR_TID.X ;  /* 0x0000000000677919 */ /* 0x000e260000002100 */
[----:B------:R-:W4:Y:S04]  /*9f30*/  LDL.LU R107, [R1+0xf0] ;  /* 0x0000f000016b7983 */ /* 0x000f280000300800 */
[----:B------:R-:W4:Y:S04]  /*9f40*/  LDL.LU R106, [R1+0x10c] ;  /* 0x00010c00016a7983 */ /* 0x000f280000300800 */
[----:B------:R-:W4:Y:S01]  /*9f50*/  LDL.LU R105, [R1+0xe8] ;  /* 0x0000e80001697983 */ /* 0x000f220000300800 */
[----:B------:R-:W-:Y:S01]  /*9f60*/  IMAD.U32 R101, R101, -0x80000000, RZ ;  /* 0x8000000065657824 */ /* 0x000fe200078e00ff */
[----:B0-----:R-:W-:-:S04]  /*9f70*/  SHF.R.U32.HI R102, RZ, 0x6, R103 ;  /* 0x00000006ff667819 */ /* 0x001fc80000011667 */
[----:B------:R-:W-:-:S04]  /*9f80*/  SGXT.U32 R102, R102, 0x1 ;  /* 0x000000016666781a */ /* 0x000fc80000000000 */
[----:B------:R-:W-:Y:S02]  /*9f90*/  ISETP.GE.AND P0, PT, R102, UR22, PT ;  /* 0x0000001666007c0c */ /* 0x000fe4000bf06270 */
[----:B--2---:R-:W-:Y:S02]  /*9fa0*/  IADD3 R114, P6, PT, R114, UR18, RZ ;  /* 0x0000001272727c10 */ /* 0x004fe4000ffde0ff */
[----:B---3--:R-:W-:-:S03]  /*9fb0*/  IADD3 R113, P2, PT, R113, UR18, RZ ;  /* 0x0000001271717c10 */ /* 0x008fc6000ff5e0ff */
[----:B------:R-:W-:Y:S01]  /*9fc0*/  STL [R1+0x120], R114 ;  /* 0x0001207201007387 */ /* 0x000fe20000100800 */
[----:B----4-:R-:W-:-:S03]  /*9fd0*/  IADD3 R112, P3, PT, R112, UR18, RZ ;  /* 0x0000001270707c10 */ /* 0x010fc6000ff7e0ff */
[----:B------:R-:W-:Y:S01]  /*9fe0*/  STL [R1+0x118], R113 ;  /* 0x0001187101007387 */ /* 0x000fe20000100800 */
[----:B------:R-:W-:-:S03]  /*9ff0*/  IADD3 R111, P4, PT, R111, UR18, RZ ;  /* 0x000000126f6f7c10 */ /* 0x000fc6000ff9e0ff */
[----:B------:R-:W-:Y:S01]  /*a000*/  STL [R1+0x110], R112 ;  /* 0x0001107001007387 */ /* 0x000fe20000100800 */
[----:B------:R-:W-:-:S03]  /*a010*/  IADD3 R110, P5, PT, R110, UR18, RZ ;  /* 0x000000126e6e7c10 */ /* 0x000fc6000ffbe0ff */
[----:B------:R-:W-:Y:S01]  /*a020*/  STL [R1+0x108], R111 ;  /* 0x0001086f01007387 */ /* 0x000fe20000100800 */
[----:B------:R-:W-:-:S03]  /*a030*/  IADD3.X R109, PT, PT, R109, UR38, RZ, P6, !PT ;  /* 0x000000266d6d7c10 */ /* 0x000fc6000b7fe4ff */
[----:B------:R-:W-:Y:S01]  /*a040*/  STL [R1+0x100], R110 ;  /* 0x0001006e01007387 */ /* 0x000fe20000100800 */
[----:B------:R-:W-:Y:S02]  /*a050*/  IADD3 R108, P6, PT, R108, UR18, RZ ;  /* 0x000000126c6c7c10 */ /* 0x000fe4000ffde0ff */
[----:B------:R-:W-:-:S05]  /*a060*/  IADD3.X R104, PT, PT, R104, UR38, RZ, P2, !PT ;  /* 0x0000002668687c10 */ /* 0x000fca00097fe4ff */
[----:B------:R0:W-:Y:S04]  /*a070*/  STL [R1+0x114], R104 ;  /* 0x0001146801007387 */ /* 0x0001e80000100800 */
[----:B------:R-:W-:Y:S04]  /*a080*/  STL [R1+0x11c], R109 ;  /* 0x00011c6d01007387 */ /* 0x000fe80000100800 */
[----:B0-----:R-:W2:Y:S01]  /*a090*/  LDL.LU R104, [R1+0x104] ;  /* 0x0001040001687983 */ /* 0x001ea20000300800 */
[----:B------:R-:W-:Y:S02]  /*a0a0*/  IADD3.X R106, PT, PT, R106, UR38, RZ, P3, !PT ;  /* 0x000000266a6a7c10 */ /* 0x000fe40009ffe4ff */
[----:B------:R-:W-:Y:S01]  /*a0b0*/  IADD3 R107, P2, PT, R107, UR18, RZ ;  /* 0x000000126b6b7c10 */ /* 0x000fe2000ff5e0ff */
[----:B------:R-:W-:Y:S04]  /*a0c0*/  STL [R1+0xf8], R108 ;  /* 0x0000f86c01007387 */ /* 0x000fe80000100800 */
[----:B------:R-:W3:Y:S01]  /*a0d0*/  LDL.LU R102, [R1+0xe0] ;  /* 0x0000e00001667983 */ /* 0x000ee20000300800 */
[----:B------:R-:W-:-:S03]  /*a0e0*/  IADD3 R105, P3, PT, R105, UR18, RZ ;  /* 0x0000001269697c10 */ /* 0x000fc6000ff7e0ff */
[----:B------:R0:W-:Y:S04]  /*a0f0*/  STL [R1+0x10c], R106 ;  /* 0x00010c6a01007387 */ /* 0x0001e80000100800 */
[----:B------:R1:W-:Y:S04]  /*a100*/  STL [R1+0xf0], R107 ;  /* 0x0000f06b01007387 */ /* 0x0003e80000100800 */
[----:B0-----:R-:W4:Y:S04]  /*a110*/  LDL.LU R106, [R1+0xfc] ;  /* 0x0000fc00016a7983 */ /* 0x001f280000300800 */
[----:B------:R-:W4:Y:S04]  /*a120*/  LDL.LU R130, [R1+0xd8] ;  /* 0x0000d80001827983 */ /* 0x000f280000300800 */
[----:B------:R-:W4:Y:S04]  /*a130*/  LDL.LU R129, [R1+0xf4] ;  /* 0x0000f40001817983 */ /* 0x000f280000300800 */
[----:B------:R-:W4:Y:S04]  /*a140*/  LDL.LU R128, [R1+0xd0] ;  /* 0x0000d00001807983 */ /* 0x000f280000300800 */
[----:B------:R0:W-:Y:S04]  /*a150*/  STL [R1+0xe8], R105 ;  /* 0x0000e86901007387 */ /* 0x0001e80000100800 */
[----:B------:R-:W4:Y:S04]  /*a160*/  LDL.LU R127, [R1+0xec] ;  /* 0x0000ec00017f7983 */ /* 0x000f280000300800 */
        /* <DEDUP_REMOVED lines=19> */
[----:B-1----:R-:W4:Y:S04]  /*a2a0*/  LDL.LU R107, [R1+0x9c] ;  /* 0x00009c00016b7983 */ /* 0x002f280000300800 */
[----:B0-----:R-:W4:Y:S01]  /*a2b0*/  LDL.LU R105, [R1+0x78] ;  /* 0x0000780001697983 */ /* 0x001f220000300800 */
[----:B--2---:R-:W-:-:S05]  /*a2c0*/  IADD3.X R104, PT, PT, R104, UR38, RZ, P4, !PT ;  /* 0x0000002668687c10 */ /* 0x004fca000a7fe4ff */
[----:B------:R0:W-:Y:S01]  /*a2d0*/  STL [R1+0x104], R104 ;  /* 0x0001046801007387 */ /* 0x0001e20000100800 */
[----:B---3--:R-:W-:-:S03]  /*a2e0*/  IADD3 R102, P4, PT, R102, UR18, RZ ;  /* 0x0000001266667c10 */ /* 0x008fc6000ff9e0ff */
[----:B0-----:R-:W2:Y:S04]  /*a2f0*/  LDL.LU R104, [R1+0x94] ;  /* 0x0000940001687983 */ /* 0x001ea80000300800 */
[----:B------:R0:W-:Y:S04]  /*a300*/  STL [R1+0xe0], R102 ;  /* 0x0000e06601007387 */ /* 0x0001e80000100800 */
[----:B0-----:R-:W3:Y:S01]  /*a310*/  LDL.LU R102, [R1+0x70] ;  /* 0x0000700001667983 */ /* 0x001ee20000300800 */
[----:B----4-:R-:W-:Y:S02]  /*a320*/  IADD3.X R106, PT, PT, R106, UR38, RZ, P5, !PT ;  /* 0x000000266a6a7c10 */ /* 0x010fe4000affe4ff */
[----:B------:R-:W-:-:S02]  /*a330*/  IADD3 R130, P5, PT, R130, UR18, RZ ;  /* 0x0000001282827c10 */ /* 0x000fc4000ffbe0ff */
[----:B------:R-:W-:Y:S01]  /*a340*/  IADD3.X R129, PT, PT, R129, UR38, RZ, P6, !PT ;  /* 0x0000002681817c10 */ /* 0x000fe2000b7fe4ff */
[----:B------:R0:W-:Y:S01]  /*a350*/  STL [R1+0xfc], R106 ;  /* 0x0000fc6a01007387 */ /* 0x0001e20000100800 */
[----:B------:R-:W-:Y:S02]  /*a360*/  IADD3 R128, P6, PT, R128, UR18, RZ ;  /* 0x0000001280807c10 */ /* 0x000fe4000ffde0ff */
[----:B------:R-:W-:Y:S01]  /*a370*/  IADD3.X R127, PT, PT, R127, UR38, RZ, P2, !PT ;  /* 0x000000267f7f7c10 */ /* 0x000fe200097fe4ff */
[----:B0-----:R-:W4:Y:S01]  /*a380*/  LDL.LU R106, [R1+0x8c] ;  /* 0x00008c00016a7983 */ /* 0x001f220000300800 */
[----:B------:R-:W-:-:S03]  /*a390*/  IADD3 R126, P2, PT, R126, UR18, RZ ;  /* 0x000000127e7e7c10 */ /* 0x000fc6000ff5e0ff */
[----:B------:R-:W-:Y:S01]  /*a3a0*/  STL [R1+0xd8], R130 ;  /* 0x0000d88201007387 */ /* 0x000fe20000100800 */
[----:B------:R-:W-:-:S03]  /*a3b0*/  IADD3.X R125, PT, PT, R125, UR38, RZ, P3, !PT ;  /* 0x000000267d7d7c10 */ /* 0x000fc60009ffe4ff */
[----:B------:R-:W-:Y:S01]  /*a3c0*/  STL [R1+0xf4], R129 ;  /* 0x0000f48101007387 */ /* 0x000fe20000100800 */
        /* <DEDUP_REMOVED lines=37> */
[----:B------:R-:W-:Y:S04]  /*a620*/  STL [R1+0x88], R110 ;  /* 0x0000886e01007387 */ /* 0x000fe80000100800 */
[----:B------:R-:W-:Y:S04]  /*a630*/  STL [R1+0xa4], R109 ;  /* 0x0000a46d01007387 */ /* 0x000fe80000100800 */
[----:B------:R0:W-:Y:S04]  /*a640*/  STL [R1+0x78], R105 ;  /* 0x0000786901007387 */ /* 0x0001e80000100800 */
[----:B------:R-:W-:Y:S04]  /*a650*/  STL [R1+0x80], R108 ;  /* 0x0000806c01007387 */ /* 0x000fe80000100800 */
[----:B0-----:R-:W4:Y:S04]  /*a660*/  LDL.LU R105, [R1+0x68] ;  /* 0x0000680001697983 */ /* 0x001f280000300800 */
[----:B------:R-:W-:Y:S01]  /*a670*/  STL [R1+0x9c], R107 ;  /* 0x00009c6b01007387 */ /* 0x000fe20000100800 */
[----:B--2---:R-:W-:-:S05]  /*a680*/  IADD3.X R104, PT, PT, R104, UR38, RZ, P3, !PT ;  /* 0x0000002668687c10 */ /* 0x004fca0009ffe4ff */
[----:B------:R0:W-:Y:S01]  /*a690*/  STL [R1+0x94], R104 ;  /* 0x0000946801007387 */ /* 0x0001e20000100800 */
[----:B---3--:R-:W-:-:S03]  /*a6a0*/  IADD3 R102, P3, PT, R102, UR18, RZ ;  /* 0x0000001266667c10 */ /* 0x008fc6000ff7e0ff */
[----:B0-----:R-:W2:Y:S04]  /*a6b0*/  LDL.LU R104, [R1+0x84] ;  /* 0x0000840001687983 */ /* 0x001ea80000300800 */
[----:B------:R0:W-:Y:S04]  /*a6c0*/  STL [R1+0x70], R102 ;  /* 0x0000706601007387 */ /* 0x0001e80000100800 */
[----:B0-----:R-:W3:Y:S01]  /*a6d0*/  LDL.LU R102, [R1+0x60] ;  /* 0x0000600001667983 */ /* 0x001ee20000300800 */
[----:B----4-:R-:W-:-:S03]  /*a6e0*/  IADD3.X R106, PT, PT, R106, UR38, RZ, P4, !PT ;  /* 0x000000266a6a7c10 */ /* 0x010fc6000a7fe4ff */
        /* <DEDUP_REMOVED lines=24> */
[----:B------:R-:W4:Y:S01]  /*a870*/  LDL.LU R107, [R1] ;  /* 0x00000000016b7983 */ /* 0x000f220000300800 */
[----:B------:R-:W-:-:S03]  /*a880*/  IADD3 R105, P4, PT, R105, UR18, RZ ;  /* 0x0000001269697c10 */ /* 0x000fc6000ff9e0ff */
[----:B0-----:R-:W4:Y:S04]  /*a890*/  LDL.LU R106, [R1+0x1c] ;  /* 0x00001c00016a7983 */ /* 0x001f280000300800 */
[----:B------:R0:W-:Y:S04]  /*a8a0*/  STL [R1+0x68], R105 ;  /* 0x0000686901007387 */ /* 0x0001e80000100800 */
        /* <DEDUP_REMOVED lines=10> */
[----:B------:R-:W-:Y:S01]  /*a950*/  STL [R1+0x7c], R130 ;  /* 0x00007c8201007387 */ /* 0x000fe20000100800 */
[----:B------:R-:W-:Y:S02]  /*a960*/  IADD3 R127, P2, PT, R127, UR18, RZ ;  /* 0x000000127f7f7c10 */ /* 0x000fe4000ff5e0ff */
[----:B------:R-:W-:Y:S01]  /*a970*/  IADD3.X R126, PT, PT, R126, UR38, RZ, P3, !PT ;  /* 0x000000267e7e7c10 */ /* 0x000fe20009ffe4ff */
        /* <DEDUP_REMOVED lines=43> */
[----:B------:R0:W-:Y:S04]  /*ac30*/  STL [R1], R107 ;  /* 0x0000006b01007387 */ /* 0x0001e80000100800 */
[----:B------:R1:W-:Y:S01]  /*ac40*/  STL [R1+0x1c], R106 ;  /* 0x00001c6a01007387 */ /* 0x0003e20000100800 */
[----:B------:R-:W-:Y:S02]  /*ac50*/  IADD3.X R105, PT, PT, R105, UR38, RZ, P4, !PT ;  /* 0x0000002669697c10 */ /* 0x000fe4000a7fe4ff */
[----:B--2---:R-:W-:-:S03]  /*ac60*/  IADD3.X R104, PT, PT, R104, UR38, RZ, P5, !PT ;  /* 0x0000002668687c10 */ /* 0x004fc6000affe4ff */
[----:B------:R2:W-:Y:S01]  /*ac70*/  STL [R1+0x14], R105 ;  /* 0x0000146901007387 */ /* 0x0005e20000100800 */
[----:B------:R-:W-:Y:S02]  /*ac80*/  IADD3 R247, P5, PT, R247, UR18, RZ ;  /* 0x00000012f7f77c10 */ /* 0x000fe4000ffbe0ff */
[----:B---3--:R-:W-:Y:S01]  /*ac90*/  IADD3.X R102, PT, PT, R102, UR38, RZ, P6, !PT ;  /* 0x0000002666667c10 */ /* 0x008fe2000b7fe4ff */
[----:B0-----:R-:W3:Y:S01]  /*aca0*/  LDL.LU R107, [R1+0x134] ;  /* 0x00013400016b7983 */ /* 0x001ee20000300800 */
[----:B------:R-:W-:Y:S02]  /*acb0*/  IADD3.X R250, PT, PT, R250, UR38, RZ, P3, !PT ;  /* 0x00000026fafa7c10 */ /* 0x000fe40009ffe4ff */
[----:B------:R-:W-:Y:S01]  /*acc0*/  IADD3 R249, P4, PT, R249, UR18, RZ ;  /* 0x00000012f9f97c10 */ /* 0x000fe2000ff9e0ff */
[----:B------:R0:W-:Y:S04]  /*acd0*/  STL [R1+0xc], R104 ;  /* 0x00000c6801007387 */ /* 0x0001e80000100800 */
[----:B-1----:R-:W4:Y:S04]  /*ace0*/  LDL.LU R106, [R1+0x12c] ;  /* 0x00012c00016a7983 */ /* 0x002f280000300800 */
[----:B--2---:R-:W2:Y:S04]  /*acf0*/  LDL.LU R105, [R1+0x124] ;  /* 0x0001240001697983 */ /* 0x004ea80000300800 */
[----:B------:R1:W-:Y:S04]  /*ad00*/  STL [R1+0x4], R102 ;  /* 0x0000046601007387 */ /* 0x0003e80000100800 */
[----:B0-----:R-:W2:Y:S04]  /*ad10*/  LDL.LU R104, [R1+0x130] ;  /* 0x0001300001687983 */ /* 0x001ea80000300800 */
[----:B-1----:R-:W4:Y:S01]  /*ad20*/  LDL.LU R102, [R1+0x128] ;  /* 0x0001280001667983 */ /* 0x002f220000300800 */
[----:B------:R-:W-:-:S02]  /*ad30*/  IADD3.X R246, PT, PT, R246, UR38, RZ, P5, !PT ;  /* 0x00000026f6f67c10 */ /* 0x000fc4000affe4ff */
[----:B------:R-:W-:-:S04]  /*ad40*/  IADD3 R236, P5, PT, R236, UR18, RZ ;  /* 0x00000012ecec7c10 */ /* 0x000fc8000ffbe0ff */
[----:B------:R-:W-:Y:S02]  /*ad50*/  IADD3.X R235, PT, PT, R235, UR38, RZ, P5, !PT ;  /* 0x00000026ebeb7c10 */ /* 0x000fe4000affe4ff */
[----:B------:R-:W-:-:S04]  /*ad60*/  IADD3 R226, P5, PT, R226, UR18, RZ ;  /* 0x00000012e2e27c10 */ /* 0x000fc8000ffbe0ff */
[----:B------:R-:W-:Y:S02]  /*ad70*/  IADD3.X R225, PT, PT, R225, UR38, RZ, P5, !PT ;  /* 0x00000026e1e17c10 */ /* 0x000fe4000affe4ff */
[----:B------:R-:W-:-:S04]  /*ad80*/  IADD3 R216, P5, PT, R216, UR18, RZ ;  /* 0x00000012d8d87c10 */ /* 0x000fc8000ffbe0ff */
[----:B------:R-:W-:Y:S02]  /*ad90*/  IADD3.X R215, PT, PT, R215, UR38, RZ, P5, !PT ;  /* 0x00000026d7d77c10 */ /* 0x000fe4000affe4ff */
[----:B------:R-:W-:-:S04]  /*ada0*/  IADD3 R206, P5, PT, R206, UR18, RZ ;  /* 0x00000012cece7c10 */ /* 0x000fc8000ffbe0ff */
[----:B------:R-:W-:Y:S02]  /*adb0*/  IADD3.X R205, PT, PT, R205, UR38, RZ, P5, !PT ;  /* 0x00000026cdcd7c10 */ /* 0x000fe4000affe4ff */
[----:B------:R-:W-:Y:S02]  /*adc0*/  IADD3 R245, P6, PT, R245, UR18, RZ ;  /* 0x00000012f5f57c10 */ /* 0x000fe4000ffde0ff */
[----:B------:R-:W-:Y:S02]  /*add0*/  IADD3 R241, P3, PT, R241, UR18, RZ ;  /* 0x00000012f1f17c10 */ /* 0x000fe4000ff7e0ff */
[----:B------:R-:W-:Y:S02]  /*ade0*/  IADD3.X R252, PT, PT, R252, UR38, RZ, P2, !PT ;  /* 0x00000026fcfc7c10 */ /* 0x000fe400097fe4ff */
[----:B------:R-:W-:Y:S02]  /*adf0*/  IADD3 R243, P2, PT, R243, UR18, RZ ;  /* 0x00000012f3f37c10 */ /* 0x000fe4000ff5e0ff */
[----:B------:R-:W-:-:S02]  /*ae00*/  IADD3.X R248, PT, PT, R248, UR38, RZ, P4, !PT ;  /* 0x00000026f8f87c10 */ /* 0x000fc4000a7fe4ff */
[----:B------:R-:W-:Y:S02]  /*ae10*/  IADD3.X R244, PT, PT, R244, UR38, RZ, P6, !PT ;  /* 0x00000026f4f47c10 */ /* 0x000fe4000b7fe4ff */
[----:B------:R-:W-:Y:S02]  /*ae20*/  IADD3.X R240, PT, PT, R240, UR38, RZ, P3, !PT ;  /* 0x00000026f0f07c10 */ /* 0x000fe40009ffe4ff */
[----:B------:R-:W-:Y:S02]  /*ae30*/  IADD3 R239, P4, PT, R239, UR18, RZ ;  /* 0x00000012efef7c10 */ /* 0x000fe4000ff9e0ff */
[----:B------:R-:W-:Y:S02]  /*ae40*/  IADD3 R234, P6, PT, R234, UR18, RZ ;  /* 0x00000012eaea7c10 */ /* 0x000fe4000ffde0ff */
[----:B------:R-:W-:Y:S02]  /*ae50*/  IADD3 R230, P3, PT, R230, UR18, RZ ;  /* 0x00000012e6e67c10 */ /* 0x000fe4000ff7e0ff */
[----:B------:R-:W-:-:S02]  /*ae60*/  IADD3.X R242, PT, PT, R242, UR38, RZ, P2, !PT ;  /* 0x00000026f2f27c10 */ /* 0x000fc400097fe4ff */
[----:B------:R-:W-:Y:S02]  /*ae70*/  IADD3 R232, P2, PT, R232, UR18, RZ ;  /* 0x00000012e8e87c10 */ /* 0x000fe4000ff5e0ff */
[----:B------:R-:W-:Y:S02]  /*ae80*/  IADD3.X R237, PT, PT, R237, UR38, RZ, P4, !PT ;  /* 0x00000026eded7c10 */ /* 0x000fe4000a7fe4ff */
[----:B------:R-:W-:Y:S02]  /*ae90*/  IADD3.X R233, PT, PT, R233, UR38, RZ, P6, !PT ;  /* 0x00000026e9e97c10 */ /* 0x000fe4000b7fe4ff */
[----:B------:R-:W-:Y:S02]  /*aea0*/  IADD3.X R229, PT, PT, R229, UR38, RZ, P3, !PT ;  /* 0x00000026e5e57c10 */ /* 0x000fe40009ffe4ff */
[----:B------:R-:W-:Y:S02]  /*aeb0*/  IADD3 R228, P4, PT, R228, UR18, RZ ;  /* 0x00000012e4e47c10 */ /* 0x000fe4000ff9e0ff */
[----:B------:R-:W-:-:S02]  /*aec0*/  IADD3 R224, P6, PT, R224, UR18, RZ ;  /* 0x00000012e0e07c10 */ /* 0x000fc4000ffde0ff */
[----:B------:R-:W-:Y:S02]  /*aed0*/  IADD3 R220, P3, PT, R220, UR18, RZ ;  /* 0x00000012dcdc7c10 */ /* 0x000fe4000ff7e0ff */
[----:B------:R-:W-:Y:S02]  /*aee0*/  IADD3.X R231, PT, PT, R231, UR38, RZ, P2, !PT ;  /* 0x00000026e7e77c10 */ /* 0x000fe400097fe4ff */
[----:B------:R-:W-:Y:S02]  /*aef0*/  IADD3 R222, P2, PT, R222, UR18, RZ ;  /* 0x00000012dede7c10 */ /* 0x000fe4000ff5e0ff */
[----:B------:R-:W-:Y:S02]  /*af00*/  IADD3.X R227, PT, PT, R227, UR38, RZ, P4, !PT ;  /* 0x00000026e3e37c10 */ /* 0x000fe4000a7fe4ff */
[----:B------:R-:W-:Y:S02]  /*af10*/  IADD3.X R223, PT, PT, R223, UR38, RZ, P6, !PT ;  /* 0x00000026dfdf7c10 */ /* 0x000fe4000b7fe4ff */
[----:B------:R-:W-:-:S02]  /*af20*/  IADD3.X R219, PT, PT, R219, UR38, RZ, P3, !PT ;  /* 0x00000026dbdb7c10 */ /* 0x000fc40009ffe4ff */
[----:B------:R-:W-:Y:S02]  /*af30*/  IADD3 R218, P4, PT, R218, UR18, RZ ;  /* 0x00000012dada7c10 */ /* 0x000fe4000ff9e0ff */
        /* <DEDUP_REMOVED lines=17> */
[----:B------:R-:W-:Y:S02]  /*b050*/  IADD3.X R201, PT, PT, R201, UR38, RZ, P2, !PT ;  /* 0x00000026c9c97c10 */ /* 0x000fe400097fe4ff */
[----:B------:R-:W-:Y:S02]  /*b060*/  IADD3.X R197, PT, PT, R197, UR38, RZ, P4, !PT ;  /* 0x00000026c5c57c10 */ /* 0x000fe4000a7fe4ff */
[----:B------:R-:W-:Y:S02]  /*b070*/  IADD3.X R194, PT, PT, R194, UR25, RZ, P3, !PT ;  /* 0x00000019c2c27c10 */ /* 0x000fe40009ffe4ff */
[----:B------:R-:W-:Y:S02]  /*b080*/  IADD3 R193, P4, PT, R193, UR11, RZ ;  /* 0x0000000bc1c17c10 */ /* 0x000fe4000ff9e0ff */
[----:B------:R-:W-:Y:S02]  /*b090*/  IADD3 R182, P3, PT, R182, UR11, RZ ;  /* 0x0000000bb6b67c10 */ /* 0x000fe4000ff7e0ff */
[----:B------:R-:W-:-:S02]  /*b0a0*/  IADD3.X R191, PT, PT, R191, UR25, RZ, P4, !PT ;  /* 0x00000019bfbf7c10 */ /* 0x000fc4000a7fe4ff */
[----:B------:R-:W-:Y:S02]  /*b0b0*/  IADD3.X R180, PT, PT, R180, UR25, RZ, P3, !PT ;  /* 0x00000019b4b47c10 */ /* 0x000fe40009ffe4ff */
[----:B------:R-:W-:Y:S02]  /*b0c0*/  IADD3 R179, P4, PT, R179, UR11, RZ ;  /* 0x0000000bb3b37c10 */ /* 0x000fe4000ff9e0ff */
[----:B------:R-:W-:Y:S02]  /*b0d0*/  IADD3 R170, P3, PT, R170, UR11, RZ ;  /* 0x0000000baaaa7c10 */ /* 0x000fe4000ff7e0ff */
[----:B------:R-:W-:Y:S02]  /*b0e0*/  IADD3.X R178, PT, PT, R178, UR25, RZ, P4, !PT ;  /* 0x00000019b2b27c10 */ /* 0x000fe4000a7fe4ff */
[----:B------:R-:W-:Y:S02]  /*b0f0*/  IADD3.X R169, PT, PT, R169, UR25, RZ, P3, !PT ;  /* 0x00000019a9a97c10 */ /* 0x000fe40009ffe4ff */
[----:B------:R-:W-:-:S02]  /*b100*/  IADD3 R168, P4, PT, R168, UR11, RZ ;  /* 0x0000000ba8a87c10 */ /* 0x000fc4000ff9e0ff */
[----:B------:R-:W-:Y:S02]  /*b110*/  IADD3 R50, P3, PT, R50, UR11, RZ ;  /* 0x0000000b32327c10 */ /* 0x000fe4000ff7e0ff */
[----:B------:R-:W-:Y:S02]  /*b120*/  IADD3.X R52, PT, PT, R52, UR25, RZ, P4, !PT ;  /* 0x0000001934347c10 */ /* 0x000fe4000a7fe4ff */
[----:B------:R-:W-:Y:S02]  /*b130*/  IADD3.X R51, PT, PT, R51, UR25, RZ, P3, !PT ;  /* 0x0000001933337c10 */ /* 0x000fe40009ffe4ff */
[----:B-----5:R-:W-:Y:S02]  /*b140*/  IADD3 R23, P4, PT, R23, UR11, RZ ;  /* 0x0000000b17177c10 */ /* 0x020fe4000ff9e0ff */
        /* <DEDUP_REMOVED lines=27> */
[----:B---3--:R-:W-:-:S04]  /*b300*/  IADD3 R107, P5, PT, R107, UR11, RZ ;  /* 0x0000000b6b6b7c10 */ /* 0x008fc8000ffbe0ff */
[----:B--2---:R-:W-:Y:S02]  /*b310*/  IADD3.X R104, PT, PT, R104, UR25, RZ, P5, !PT ;  /* 0x0000001968687c10 */ /* 0x004fe4000affe4ff */
        /* <DEDUP_REMOVED lines=9> */
[----:B----4-:R-:W-:Y:S02]  /*b3b0*/  IADD3 R106, P6, PT, R106, UR11, RZ ;  /* 0x0000000b6a6a7c10 */ /* 0x010fe4000ffde0ff */
[----:B------:R-:W-:Y:S02]  /*b3c0*/  IADD3.X R72, PT, PT, R72, UR25, RZ, P5, !PT ;  /* 0x0000001948487c10 */ /* 0x000fe4000affe4ff */
[----:B------:R-:W-:Y:S02]  /*b3d0*/  IADD3 R44, P5, PT, R44, UR11, RZ ;  /* 0x0000000b2c2c7c10 */ /* 0x000fe4000ffbe0ff */
[----:B------:R-:W-:-:S02]  /*b3e0*/  IADD3 R105, P2, PT, R105, UR11, RZ ;  /* 0x0000000b69697c10 */ /* 0x000fc4000ff5e0ff */
[----:B------:R-:W-:Y:S02]  /*b3f0*/  IADD3.X R102, PT, PT, R102, UR25, RZ, P6, !PT ;  /* 0x0000001966667c10 */ /* 0x000fe4000b7fe4ff */
[----:B------:R-:W-:Y:S02]  /*b400*/  IADD3 R188, P6, PT, R188, UR11, RZ ;  /* 0x0000000bbcbc7c10 */ /* 0x000fe4000ffde0ff */
[----:B------:R-:W-:Y:S02]  /*b410*/  IADD3.X R46, PT, PT, R46, UR25, RZ, P5, !PT ;  /* 0x000000192e2e7c10 */ /* 0x000fe4000affe4ff */
        /* <DEDUP_REMOVED lines=18> */
[----:B------:R-:W-:Y:S02]  /*b540*/  IADD3 R48, P2, PT, R48, UR11, RZ ;  /* 0x0000000b30307c10 */ /* 0x000fe4000ff5e0ff */
[----:B------:R-:W-:Y:S02]  /*b550*/  IADD3.X R75, PT, PT, R75, UR25, RZ, P6, !PT ;  /* 0x000000194b4b7c10 */ /* 0x000fe4000b7fe4ff */
[----:B------:R-:W-:-:S02]  /*b560*/  IADD3 R45, P6, PT, R45, UR11, RZ ;  /* 0x0000000b2d2d7c10 */ /* 0x000fc4000ffde0ff */
[----:B------:R-:W-:Y:S02]  /*b570*/  IADD3.X R49, PT, PT, R49, UR25, RZ, P2, !PT ;  /* 0x0000001931317c10 */ /* 0x000fe400097fe4ff */
[----:B------:R-:W-:Y:S02]  /*b580*/  IADD3 R19, P2, PT, R19, UR11, RZ ;  /* 0x0000000b13137c10 */ /* 0x000fe4000ff5e0ff */
[----:B------:R-:W-:Y:S02]  /*b590*/  IADD3.X R47, PT, PT, R47, UR25, RZ, P6, !PT ;  /* 0x000000192f2f7c10 */ /* 0x000fe4000b7fe4ff */
[----:B------:R-:W-:Y:S01]  /*b5a0*/  IADD3.X R63, PT, PT, R63, UR25, RZ, P5, !PT ;  /* 0x000000193f3f7c10 */ /* 0x000fe2000affe4ff */
[----:B------:R-:W0:Y:S01]  /*b5b0*/  SYNCS.PHASECHK.TRANS64.TRYWAIT P5, [UR6], R101 ;  /* 0x00000065ff0075a7 */ /* 0x000e2200080a1106 */
[----:B------:R-:W-:Y:S02]  /*b5c0*/  IADD3 R18, P6, PT, R18, UR11, RZ ;  /* 0x0000000b12127c10 */ /* 0x000fe4000ffde0ff */
[----:B------:R-:W-:-:S02]  /*b5d0*/  IADD3.X R21, PT, PT, R21, UR25, RZ, P2, !PT ;  /* 0x0000001915157c10 */ /* 0x000fc400097fe4ff */
[----:B------:R-:W-:Y:S02]  /*b5e0*/  IADD3 R95, P2, PT, R95, UR11, RZ ;  /* 0x0000000b5f5f7c10 */ /* 0x000fe4000ff5e0ff */
[----:B------:R-:W-:Y:S02]  /*b5f0*/  IADD3.X R20, PT, PT, R20, UR25, RZ, P6, !PT ;  /* 0x0000001914147c10 */ /* 0x000fe4000b7fe4ff */
[----:B------:R-:W-:Y:S02]  /*b600*/  IADD3 R83, P6, PT, R83, UR11, RZ ;  /* 0x0000000b53537c10 */ /* 0x000fe4000ffde0ff */
[----:B------:R-:W-:Y:S02]  /*b610*/  IADD3.X R96, PT, PT, R96, UR25, RZ, P2, !PT ;  /* 0x0000001960607c10 */ /* 0x000fe400097fe4ff */
        /* <DEDUP_REMOVED lines=10> */
[----:B------:R-:W-:Y:S01]  /*b6c0*/  IADD3 R33, P6, PT, R33, UR11, RZ ;  /* 0x0000000b21217c10 */ /* 0x000fe2000ffde0ff */
[----:B------:R-:W-:Y:S01]  /*b6d0*/  STL [R1+0x134], R107 ;  /* 0x0001346b01007387 */ /* 0x000fe20000100800 */
[----:B------:R-:W-:Y:S02]  /*b6e0*/  IADD3.X R12, PT, PT, R12, UR25, RZ, P2, !PT ;  /* 0x000000190c0c7c10 */ /* 0x000fe400097fe4ff */
[----:B------:R-:W-:Y:S01]  /*b6f0*/  IADD3 R7, P2, PT, R7, UR11, RZ ;  /* 0x0000000b07077c10 */ /* 0x000fe2000ff5e0ff */
[----:B------:R-:W-:Y:S01]  /*b700*/  STL [R1+0x12c], R106 ;  /* 0x00012c6a01007387 */ /* 0x000fe20000100800 */
[----:B------:R-:W-:-:S02]  /*b710*/  IADD3.X R35, PT, PT, R35, UR25, RZ, P6, !PT ;  /* 0x0000001923237c10 */ /* 0x000fc4000b7fe4ff */
[----:B------:R-:W-:Y:S01]  /*b720*/  IADD3 R56, P4, PT, R56, UR11, RZ ;  /* 0x0000000b38387c10 */ /* 0x000fe2000ff9e0ff */
[----:B------:R-:W-:Y:S01]  /*b730*/  STL [R1+0x124], R105 ;  /* 0x0001246901007387 */ /* 0x000fe20000100800 */
[----:B------:R-:W-:Y:S02]  /*b740*/  IADD3 R32, P6, PT, R32, UR11, RZ ;  /* 0x0000000b20207c10 */ /* 0x000fe4000ffde0ff */
[----:B------:R-:W-:Y:S01]  /*b750*/  IADD3 R89, P3, PT, R89, UR11, RZ ;  /* 0x0000000b59597c10 */ /* 0x000fe2000ff7e0ff */
[----:B------:R-:W-:Y:S01]  /*b760*/  STL [R1+0x130], R104 ;  /* 0x0001306801007387 */ /* 0x000fe20000100800 */
[----:B------:R-:W-:-:S03]  /*b770*/  IADD3.X R9, PT, PT, R9, UR25, RZ, P2, !PT ;  /* 0x0000001909097c10 */ /* 0x000fc600097fe4ff */
[----:B------:R1:W-:Y:S01]  /*b780*/  STL [R1+0x128], R102 ;  /* 0x0001286601007387 */ /* 0x0003e20000100800 */
[----:B------:R-:W-:Y:S02]  /*b790*/  IADD3 R6, P2, PT, R6, UR11, RZ ;  /* 0x0000000b06067c10 */ /* 0x000fe4000ff5e0ff */
[----:B------:R-:W-:Y:S02]  /*b7a0*/  IADD3.X R58, PT, PT, R58, UR25, RZ, P4, !PT ;  /* 0x000000193a3a7c10 */ /* 0x000fe4000a7fe4ff */
[----:B------:R-:W-:Y:S02]  /*b7b0*/  IADD3.X R34, PT, PT, R34, UR25, RZ, P6, !PT ;  /* 0x0000001922227c10 */ /* 0x000fe4000b7fe4ff */
[----:B------:R-:W-:Y:S02]  /*b7c0*/  IADD3.X R90, PT, PT, R90, UR25, RZ, P3, !PT ;  /* 0x000000195a5a7c10 */ /* 0x000fe40009ffe4ff */
[----:B-1----:R-:W-:Y:S02]  /*b7d0*/  SHF.R.U32.HI R102, RZ, 0x6, R103 ;  /* 0x00000006ff667819 */ /* 0x002fe40000011667 */
[----:B------:R-:W-:-:S02]  /*b7e0*/  IADD3 R55, P4, PT, R55, UR11, RZ ;  /* 0x0000000b37377c10 */ /* 0x000fc4000ff9e0ff */
[----:B------:R-:W-:Y:S02]  /*b7f0*/  IADD3 R30, P6, PT, R30, UR11, RZ ;  /* 0x0000000b1e1e7c10 */ /* 0x000fe4000ffde0ff */
[----:B------:R-:W-:Y:S02]  /*b800*/  IADD3 R77, P3, PT, R77, UR11, RZ ;  /* 0x0000000b4d4d7c10 */ /* 0x000fe4000ff7e0ff */
[----:B------:R-:W-:Y:S02]  /*b810*/  SGXT.U32 R102, R102, 0x1 ;  /* 0x000000016666781a */ /* 0x000fe40000000000 */
[----:B------:R-:W-:Y:S02]  /*b820*/  IADD3.X R8, PT, PT, R8, UR25, RZ, P2, !PT ;  /* 0x0000001908087c10 */ /* 0x000fe400097fe4ff */
[----:B------:R-:W-:Y:S02]  /*b830*/  IADD3 R3, P2, PT, R3, UR11, RZ ;  /* 0x0000000b03037c10 */ /* 0x000fe4000ff5e0ff */
[----:B------:R-:W-:-:S02]  /*b840*/  IADD3.X R57, PT, PT, R57, UR25, RZ, P4, !PT ;  /* 0x0000001939397c10 */ /* 0x000fc4000a7fe4ff */
[----:B------:R-:W-:Y:S02]  /*b850*/  IADD3.X R31, PT, PT, R31, UR25, RZ, P6, !PT ;  /* 0x000000191f1f7c10 */ /* 0x000fe4000b7fe4ff */
[----:B------:R-:W-:Y:S02]  /*b860*/  IADD3.X R78, PT, PT, R78, UR25, RZ, P3, !PT ;  /* 0x000000194e4e7c10 */ /* 0x000fe40009ffe4ff */
[----:B------:R-:W-:Y:S02]  /*b870*/  IADD3 R53, P4, PT, R53, UR11, RZ ;  /* 0x0000000b35357c10 */ /* 0x000fe4000ff9e0ff */
[----:B------:R-:W-:Y:S02]  /*b880*/  LOP3.LUT R102, R102, 0x2, RZ, 0xfc, !PT ;  /* 0x0000000266667812 */ /* 0x000fe400078efcff */
[----:B------:R-:W-:Y:S02]  /*b890*/  IADD3 R28, P6, PT, R28, UR11, RZ ;  /* 0x0000000b1c1c7c10 */ /* 0x000fe4000ffde0ff */
[----:B------:R-:W-:-:S02]  /*b8a0*/  IADD3 R2, P3, PT, R2, UR11, RZ ;  /* 0x0000000b02027c10 */ /* 0x000fc4000ff7e0ff */
[----:B------:R-:W-:Y:S02]  /*b8b0*/  IADD3.X R5, PT, PT, R5, UR25, RZ, P2, !PT ;  /* 0x0000001905057c10 */ /* 0x000fe400097fe4ff */
[----:B------:R-:W-:Y:S02]  /*b8c0*/  ISETP.GE.AND P2, PT, R102, UR22, PT ;  /* 0x0000001666007c0c */ /* 0x000fe4000bf46270 */
[----:B------:R-:W-:Y:S02]  /*b8d0*/  IADD3.X R54, PT, PT, R54, UR25, RZ, P4, !PT ;  /* 0x0000001936367c10 */ /* 0x000fe4000a7fe4ff */
[----:B------:R-:W-:Y:S02]  /*b8e0*/  IADD3.X R29, PT, PT, R29, UR25, RZ, P6, !PT ;  /* 0x000000191d1d7c10 */ /* 0x000fe4000b7fe4ff */
[----:B------:R-:W-:Y:S01]  /*b8f0*/  IADD3.X R4, PT, PT, R4, UR25, RZ, P3, !PT ;  /* 0x0000001904047c10 */ /* 0x000fe20009ffe4ff */
[----:B0-----:R-:W-:Y:S06]  /*b900*/  @!P5 BRA `(.L_x_8) ;  /* 0x0000005800b8d947 */ /* 0x001fec0003800000 */
.L_x_16:
[----:B------:R-:W0:Y:S01]  /*b910*/  S2R R119, SR_TID.X ;  /* 0x0000000000777919 */ /* 0x000e220000002100 */
[----:B------:R-:W-:Y:S02]  /*b920*/  PRMT R164, RZ, 0x7610, R164 ;  /* 0x00007610ffa47816 */ /* 0x000fe400000000a4 */
[----:B------:R-:W-:Y:S01]  /*b930*/  PRMT R116, RZ, 0x7610, R116 ;  /* 0x00007610ff747816 */ /* 0x000fe20000000074 */
[----:B------:R-:W1:Y:S01]  /*b940*/  S2R R102, SR_TID.X ;  /* 0x0000000000667919 */ /* 0x000e620000002100 */
[----:B------:R-:W2:Y:S02]  /*b950*/  S2R R103, SR_TID.X ;  /* 0x0000000000677919 */ /* 0x000ea40000002100 */
[----:B------:R-:W3:Y:S04]  /*b960*/  @!P2 LDG.E.U8 R164, desc[UR20][R28.64] ;  /* 0x000000141ca4a981 */ /* 0x000ee8000c1e1100 */
[----:B------:R4:W-:Y:S01]  /*b970*/  STL [R1+0x148], R227 ;  /* 0x000148e301007387 */ /* 0x0009e20000100800 */
[----:B------:R-:W-:-:S03]  /*b980*/  PRMT R148, RZ, 0x7610, R148 ;  /* 0x00007610ff947816 */ /* 0x000fc60000000094 */
[----:B------:R-:W-:Y:S04]  /*b990*/  STL [R1+0x144], R245 ;  /* 0x000144f501007387 */ /* 0x000fe80000100800 */
[----:B------:R0:W-:Y:S04]  /*b9a0*/  STL [R1+0x140], R244 ;  /* 0x000140f401007387 */ /* 0x0001e80000100800 */
[----:B------:R1:W-:Y:S01]  /*b9b0*/  STL [R1+0x13c], R0 ;  /* 0x00013c0001007387 */ /* 0x0003e20000100800 */
[----:B0-----:R-:W-:-:S03]  /*b9c0*/  SHF.R.U32.HI R118, RZ, 0x6, R119 ;  /* 0x00000006ff767819 */ /* 0x001fc60000011677 */
[----:B----4-:R-:W4:Y:S01]  /*b9d0*/  LDL R227, [R1+0x128] ;  /* 0x0001280001e37983 */ /* 0x010f220000100800 */
[----:B------:R-:W-:-:S03]  /*b9e0*/  SGXT.U32 R118, R118, 0x1 ;  /* 0x000000017676781a */ /* 0x000fc60000000000 */
[----:B------:R-:W3:Y:S01]  /*b9f0*/  LDL R121, [R1+0x12c] ;  /* 0x00012c0001797983 */ /* 0x000ee20000100800 */
[----:B-1----:R-:W-:Y:S02]  /*ba00*/  SHF.R.U32.HI R102, RZ, 0x6, R102 ;  /* 0x00000006ff667819 */ /* 0x002fe40000011666 */
[----:B------:R-:W-:Y:S02]  /*ba10*/  LOP3.LUT R118, R118, 0xc, RZ, 0xfc, !PT ;  /* 0x0000000c76767812 */ /* 0x000fe400078efcff */
[----:B------:R-:W-:Y:S02]  /*ba20*/  SGXT.U32 R102, R102, 0x1 ;  /* 0x000000016666781a */ /* 0x000fe40000000000 */
[----:B------:R-:W-:Y:S02]  /*ba30*/  ISETP.GE.AND P2, PT, R118, UR22, PT ;  /* 0x0000001676007c0c */ /* 0x000fe4000bf46270 */
[----:B------:R-:W0:Y:S01]  /*ba40*/  S2R R118, SR_TID.X ;  /* 0x0000000000767919 */ /* 0x000e220000002100 */
[----:B------:R-:W-:-:S04]  /*ba50*/  LOP3.LUT R102, R102, 0x4, RZ, 0xfc, !PT ;  /* 0x0000000466667812 */ /* 0x000fc800078efcff */
[----:B------:R-:W-:Y:S02]  /*ba60*/  ISETP.GE.AND P5, PT, R102, UR22, PT ;  /* 0x0000001666007c0c */ /* 0x000fe4000bfa6270 */
[--C-:B--2---:R-:W-:Y:S02]  /*ba70*/  SHF.R.U32.HI R102, RZ, 0x6, R103.reuse ;  /* 0x00000006ff667819 */ /* 0x104fe40000011667 */
[----:B------:R-:W-:Y:S02]  /*ba80*/  SHF.R.U32.HI R103, RZ, 0x6, R103 ;  /* 0x00000006ff677819 */ /* 0x000fe40000011667 */
[----:B------:R-:W-:Y:S02]  /*ba90*/  SGXT.U32 R102, R102, 0x1 ;  /* 0x000000016666781a */ /* 0x000fe40000000000 */
[----:B------:R-:W-:Y:S02]  /*baa0*/  SGXT.U32 R103, R103, 0x1 ;  /* 0x000000016767781a */ /* 0x000fe40000000000 */
[----:B------:R-:W-:-:S02]  /*bab0*/  LOP3.LUT R102, R102, 0x8, RZ, 0xfc, !PT ;  /* 0x0000000866667812 */ /* 0x000fc400078efcff */
[----:B------:R-:W-:Y:S02]  /*bac0*/  LOP3.LUT R103, R103, 0x6, RZ, 0xfc, !PT ;  /* 0x0000000667677812 */ /* 0x000fe400078efcff */
[----:B------:R-:W-:Y:S01]  /*bad0*/  ISETP.GE.AND P3, PT, R102, UR22, PT ;  /* 0x0000001666007c0c */ /* 0x000fe2000bf66270 */
[----:B------:R-:W-:Y:S01]  /*bae0*/  @!P0 IMAD.MOV.U32 R102, RZ, RZ, R2 ;  /* 0x000000ffff668224 */ /* 0x000fe200078e0002 */
[----:B------:R-:W-:Y:S01]  /*baf0*/  ISETP.GE.AND P4, PT, R103, UR22, PT ;  /* 0x0000001667007c0c */ /* 0x000fe2000bf86270 */
[----:B------:R-:W-:-:S05]  /*bb00*/  @!P0 IMAD.MOV.U32 R103, RZ, RZ, R4 ;  /* 0x000000ffff678224 */ /* 0x000fca00078e0004 */
[----:B------:R1:W2:Y:S01]  /*bb10*/  @!P0 LDG.E.U8 R116, desc[UR20][R102.64] ;  /* 0x0000001466748981 */ /* 0x0002a2000c1e1100 */
[----:B------:R-:W-:Y:S02]  /*bb20*/  PRMT R244, RZ, 0x7610, R244 ;  /* 0x00007610fff47816 */ /* 0x000fe400000000f4 */
[----:B------:R-:W-:Y:S02]  /*bb30*/  SHF.R.U32.HI R119, RZ, 0x6, R119 ;  /* 0x00000006ff777819 */ /* 0x000fe40000011677 */
[----:B0-----:R-:W-:Y:S02]  /*bb40*/  LEA.HI R0, R118, 0xe, RZ, 0x1a ;  /* 0x0000000e76007811 */ /* 0x001fe400078fd0ff */
[----:B------:R-:W-:Y:S01]  /*bb50*/  SGXT.U32 R119, R119, 0x1 ;  /* 0x000000017777781a */ /* 0x000fe20000000000 */
[----:B-1----:R-:W-:Y:S01]  /*bb60*/  @!P5 IMAD.MOV.U32 R102, RZ, RZ, R53 ;  /* 0x000000ffff66d224 */ /* 0x002fe200078e0035 */
[----:B------:R-:W-:Y:S01]  /*bb70*/  PRMT R120, RZ, 0x7610, R120 ;  /* 0x00007610ff787816 */ /* 0x000fe20000000078 */
[----:B------:R-:W-:Y:S01]  /*bb80*/  @!P5 IMAD.MOV.U32 R103, RZ, RZ, R54 ;  /* 0x000000ffff67d224 */ /* 0x000fe200078e0036 */
[----:B------:R-:W-:-:S04]  /*bb90*/  LOP3.LUT R119, R119, 0xa, RZ, 0xfc, !PT ;  /* 0x0000000a77777812 */ /* 0x000fc800078efcff */
[----:B------:R0:W2:Y:S01]  /*bba0*/  @!P5 LDG.E.U8 R148, desc[UR20][R102.64] ;  /* 0x000000146694d981 */ /* 0x0000a2000c1e1100 */
[----:B------:R-:W-:Y:S02]  /*bbb0*/  ISETP.GE.AND P5, PT, R0, UR22, PT ;  /* 0x0000001600007c0c */ /* 0x000fe4000bfa6270 */
[--C-:B------:R-:W-:Y:S02]  /*bbc0*/  SHF.R.U32.HI R0, RZ, 0x6, R118.reuse ;  /* 0x00000006ff007819 */ /* 0x100fe40000011676 */
[----:B------:R-:W-:-:S04]  /*bbd0*/  SHF.R.U32.HI R118, RZ, 0x6, R118 ;  /* 0x00000006ff767819 */ /* 0x000fc80000011676 */
[----:B------:R-:W-:Y:S01]  /*bbe0*/  SGXT.U32 R118, R118, 0x1 ;  /* 0x000000017676781a */ /* 0x000fe20000000000 */
[----:B0-----:R-:W-:Y:S02]  /*bbf0*/  @!P4 IMAD.MOV.U32 R102, RZ, RZ, R77 ;  /* 0x000000ffff66c224 */ /* 0x001fe400078e004d */
[----:B------:R-:W-:Y:S01]  /*bc00*/  @!P4 IMAD.MOV.U32 R103, RZ, RZ, R78 ;  /* 0x000000ffff67c224 */ /* 0x000fe200078e004e */
[----:B------:R-:W-:-:S04]  /*bc10*/  LOP3.LUT R118, R118, 0x10, RZ, 0xfc, !PT ;  /* 0x0000001076767812 */ /* 0x000fc800078efcff */
[----:B------:R0:W2:Y:S01]  /*bc20*/  @!P4 LDG.E.U8 R244, desc[UR20][R102.64] ;  /* 0x0000001466f4c981 */ /* 0x0000a2000c1e1100 */
[----:B------:R-:W-:Y:S02]  /*bc30*/  ISETP.GE.AND P4, PT, R118, UR22, PT ;  /* 0x0000001676007c0c */ /* 0x000fe4000bf86270 */
[----:B------:R-:W1:Y:S01]  /*bc40*/  S2R R118, SR_TID.X ;  /* 0x0000000000767919 */ /* 0x000e620000002100 */
[----:B------:R-:W-:Y:S01]  /*bc50*/  SGXT.U32 R0, R0, 0x1 ;  /* 0x000000010000781a */ /* 0x000fe20000000000 */
[----:B0-----:R-:W-:Y:S02]  /*bc60*/  @!P3 IMAD.MOV.U32 R102, RZ, RZ, R3 ;  /* 0x000000ffff66b224 */ /* 0x001fe400078e0003 */
[----:B------:R-:W-:Y:S01]  /*bc70*/  @!P3 IMAD.MOV.U32 R103, RZ, RZ, R5 ;  /* 0x000000ffff67b224 */ /* 0x000fe200078e0005 */
[----:B------:R-:W-:Y:S02]  /*bc80*/  LOP3.LUT R0, R0, 0x12, RZ, 0xfc, !PT ;  /* 0x0000001200007812 */ /* 0x000fe400078efcff */
[----:B------:R-:W-:-:S02]  /*bc90*/  ISETP.GE.AND P0, PT, R119, UR22, PT ;  /* 0x0000001677007c0c */ /* 0x000fc4000bf06270 */
[----:B------:R0:W2:Y:S01]  /*bca0*/  @!P3 LDG.E.U8 R120, desc[UR20][R102.64] ;  /* 0x000000146678b981 */ /* 0x0000a2000c1e1100 */
[----:B------:R-:W-:Y:S02]  /*bcb0*/  ISETP.GE.AND P3, PT, R0, UR22, PT ;  /* 0x0000001600007c0c */ /* 0x000fe4000bf66270 */
[----:B------:R-:W-:Y:S01]  /*bcc0*/  PRMT R163, RZ, 0x7610, R163 ;  /* 0x00007610ffa37816 */ /* 0x000fe200000000a3 */
[----:B------:R-:W2:Y:S07]  /*bcd0*/  LDL R119, [R1+0x124] ;  /* 0x0001240001777983 */ /* 0x000eae0000100800 */
[----:B------:R-:W2:Y:S01]  /*bce0*/  @!P0 LDG.E.U8 R163, desc[UR20][R30.64] ;  /* 0x000000141ea38981 */ /* 0x000ea2000c1e1100 */
[----:B-1----:R-:W-:-:S02]  /*bcf0*/  SHF.R.U32.HI R0, RZ, 0x6, R118 ;  /* 0x00000006ff007819 */ /* 0x002fc40000011676 */
[----:B------:R-:W-:-:S04]  /*bd00*/  SHF.R.U32.HI R118, RZ, 0x6, R118 ;  /* 0x00000006ff767819 */ /* 0x000fc80000011676 */
[----:B------:R-:W-:-:S04]  /*bd10*/  SGXT.U32 R118, R118, 0x1 ;  /* 0x000000017676781a */ /* 0x000fc80000000000 */
[----:B------:R-:W-:-:S04]  /*bd20*/  LOP3.LUT R118, R118, 0x14, RZ, 0xfc, !PT ;  /* 0x0000001476767812 */ /* 0x000fc800078efcff */
[----:B------:R-:W-:Y:S02]  /*bd30*/  ISETP.GE.AND P0, PT, R118, UR22, PT ;  /* 0x0000001676007c0c */ /* 0x000fe4000bf06270 */
[----:B------:R-:W1:Y:S01]  /*bd40*/  S2R R118, SR_TID.X ;  /* 0x0000000000767919 */ /* 0x000e620000002100 */
[----:B------:R-:W-:Y:S01]  /*bd50*/  SGXT.U32 R0, R0, 0x1 ;  /* 0x000000010000781a */ /* 0x000fe20000000000 */
[----:B0-----:R-:W-:Y:S01]  /*bd60*/  @!P2 IMAD.MOV.U32 R102, RZ, RZ, R55 ;  /* 0x000000ffff66a224 */ /* 0x001fe200078e0037 */
[----:B------:R-:W-:Y:S01]  /*bd70*/  PRMT R147, RZ, 0x7610, R147 ;  /* 0x00007610ff937816 */ /* 0x000fe20000000093 */
[----:B------:R-:W-:Y:S01]  /*bd80*/  @!P2 IMAD.MOV.U32 R103, RZ, RZ, R57 ;  /* 0x000000ffff67a224 */ /* 0x000fe200078e0039 */
[----:B------:R-:W-:-:S04]  /*bd90*/  LOP3.LUT R0, R0, 0x16, RZ, 0xfc, !PT ;  /* 0x0000001600007812 */ /* 0x000fc800078efcff */
[----:B------:R0:W2:Y:S01]  /*bda0*/  @!P2 LDG.E.U8 R147, desc[UR20][R102.64] ;  /* 0x000000146693a981 */ /* 0x0000a2000c1e1100 */
[----:B------:R-:W-:Y:S02]  /*bdb0*/  ISETP.GE.AND P2, PT, R0, UR22, PT ;  /* 0x0000001600007c0c */ /* 0x000fe4000bf46270 */
[----:B------:R-:W-:Y:S01]  /*bdc0*/  PRMT R238, RZ, 0x7610, R238 ;  /* 0x00007610ffee7816 */ /* 0x000fe200000000ee */
[----:B0-----:R-:W-:Y:S02]  /*bdd0*/  @!P5 IMAD.MOV.U32 R102, RZ, RZ, R89 ;  /* 0x000000ffff66d224 */ /* 0x001fe400078e0059 */
[----:B------:R-:W-:-:S05]  /*bde0*/  @!P5 IMAD.MOV.U32 R103, RZ, RZ, R90 ;  /* 0x000000ffff67d224 */ /* 0x000fca00078e005a */
[----:B------:R0:W2:Y:S01]  /*bdf0*/  @!P5 LDG.E.U8 R238, desc[UR20][R102.64] ;  /* 0x0000001466eed981 */ /* 0x0000a2000c1e1100 */
[----:B-1----:R-:W-:-:S04]  /*be00*/  SHF.R.U32.HI R0, RZ, 0x6, R118 ;  /* 0x00000006ff007819 */ /* 0x002fc80000011676 */
[----:B------:R-:W-:-:S04]  /*be10*/  SGXT.U32 R0, R0, 0x1 ;  /* 0x000000010000781a */ /* 0x000fc80000000000 */
[----:B------:R-:W-:-:S04]  /*be20*/  LOP3.LUT R0, R0, 0x18, RZ, 0xfc, !PT ;  /* 0x0000001800007812 */ /* 0x000fc800078efcff */
[----:B------:R-:W-:Y:S02]  /*be30*/  ISETP.GE.AND P5, PT, R0, UR22, PT ;  /* 0x0000001600007c0c */ /* 0x000fe4000bfa6270 */
[--C-:B------:R-:W-:Y:S02]  /*be40*/  SHF.R.U32.HI R0, RZ, 0x6, R118.reuse ;  /* 0x00000006ff007819 */ /* 0x100fe40000011676 */
[----:B------:R-:W-:Y:S01]  /*be50*/  SHF.R.U32.HI R118, RZ, 0x6, R118 ;  /* 0x00000006ff767819 */ /* 0x000fe20000011676 */
[----:B0-----:R-:W-:Y:S01]  /*be60*/  @!P4 IMAD.MOV.U32 R102, RZ, RZ, R6 ;  /* 0x000000ffff66c224 */ /* 0x001fe200078e0006 */
[----:B------:R-:W-:Y:S02]  /*be70*/  PRMT R123, RZ, 0x7610, R123 ;  /* 0x00007610ff7b7816 */ /* 0x000fe4000000007b */
[----:B------:R-:W-:Y:S01]  /*be80*/  SGXT.U32 R118, R118, 0x1 ;  /* 0x000000017676781a */ /* 0x000fe20000000000 */
[----:B------:R-:W-:-:S03]  /*be90*/  @!P4 IMAD.MOV.U32 R103, RZ, RZ, R8 ;  /* 0x000000ffff67c224 */ /* 0x000fc600078e0008 */
[----:B------:R-:W-:Y:S02]  /*bea0*/  LOP3.LUT R118, R118, 0x1a, RZ, 0xfc, !PT ;  /* 0x0000001a76767812 */ /* 0x000fe400078efcff */
[----:B------:R0:W2:Y:S02]  /*beb0*/  @!P4 LDG.E.U8 R123, desc[UR20][R102.64] ;  /* 0x00000014667bc981 */ /* 0x0000a4000c1e1100 */
[----:B------:R-:W-:Y:S02]  /*bec0*/  ISETP.GE.AND P4, PT, R118, UR22, PT ;  /* 0x0000001676007c0c */ /* 0x000fe4000bf86270 */
[----:B------:R-:W1:Y:S01]  /*bed0*/  S2R R118, SR_TID.X ;  /* 0x0000000000767919 */ /* 0x000e620000002100 */
[----:B------:R-:W-:Y:S02]  /*bee0*/  SGXT.U32 R0, R0, 0x1 ;  /* 0x000000010000781a */ /* 0x000fe40000000000 */
[----:B------:R-:W-:Y:S01]  /*bef0*/  PRMT R162, RZ, 0x7610, R162 ;  /* 0x00007610ffa27816 */ /* 0x000fe200000000a2 */
[----:B0-----:R-:W-:-:S02]  /*bf00*/  @!P3 IMAD.MOV.U32 R102, RZ, RZ, R32 ;  /* 0x000000ffff66b224 */ /* 0x001fc400078e0020 */
[----:B------:R-:W-:Y:S01]  /*bf10*/  @!P3 IMAD.MOV.U32 R103, RZ, RZ, R34 ;  /* 0x000000ffff67b224 */ /* 0x000fe200078e0022 */
[----:B------:R-:W-:Y:S02]  /*bf20*/  LOP3.LUT R0, R0, 0x1c, RZ, 0xfc, !PT ;  /* 0x0000001c00007812 */ /* 0x000fe400078efcff */
[----:B------:R-:W-:Y:S02]  /*bf30*/  PRMT R146, RZ, 0x7610, R146 ;  /* 0x00007610ff927816 */ /* 0x000fe40000000092 */
[----:B------:R0:W2:Y:S01]  /*bf40*/  @!P3 LDG.E.U8 R162, desc[UR20][R102.64] ;  /* 0x0000001466a2b981 */ /* 0x0000a2000c1e1100 */
[----:B------:R-:W-:Y:S01]  /*bf50*/  ISETP.GE.AND P3, PT, R0, UR22, PT ;  /* 0x0000001600007c0c */ /* 0x000fe2000bf66270 */
[----:B0-----:R-:W-:Y:S02]  /*bf60*/  @!P0 IMAD.MOV.U32 R102, RZ, RZ, R56 ;  /* 0x000000ffff668224 */ /* 0x001fe400078e0038 */
[----:B------:R-:W-:-:S05]  /*bf70*/  @!P0 IMAD.MOV.U32 R103, RZ, RZ, R58 ;  /* 0x000000ffff678224 */ /* 0x000fca00078e003a */
[----:B------:R0:W2:Y:S01]  /*bf80*/  @!P0 LDG.E.U8 R146, desc[UR20][R102.64] ;  /* 0x0000001466928981 */ /* 0x0000a2000c1e1100 */
[----:B-1----:R-:W-:Y:S02]  /*bf90*/  SHF.R.U32.HI R0, RZ, 0x6, R118 ;  /* 0x00000006ff007819 */ /* 0x002fe40000011676 */
[----:B------:R-:W-:-:S04]  /*bfa0*/  LEA.HI R118, R118, 0x1e, RZ, 0x1a ;  /* 0x0000001e76767811 */ /* 0x000fc800078fd0ff */
        /* <DEDUP_REMOVED lines=31> */
[----:B------:R-:W-:-:S04]  /*c1a0*/  LOP3.LUT R0, R0, 0x26, RZ, 0xfc, !PT ;  /* 0x0000002600007812 */ /* 0x000fc800078efcff */
[----:B------:R0:W2:Y:S01]  /*c1b0*/  @!P3 LDG.E.U8 R145, desc[UR20][R102.64] ;  /* 0x000000146691b981 */ /* 0x0000a2000c1e1100 */
[----:B------:R-:W-:Y:S02]  /*c1c0*/  ISETP.GE.AND P3, PT, R0, UR22, PT ;  /* 0x0000001600007c0c */ /* 0x000fe4000bf66270 */
[----:B------:R-:W-:Y:S01]  /*c1d0*/  PRMT R187, RZ, 0x7610, R187 ;  /* 0x00007610ffbb7816 */ /* 0x000fe200000000bb */
[----:B0-----:R-:W-:Y:S01]  /*c1e0*/  @!P0 IMAD.MOV.U32 R102, RZ, RZ, R91 ;  /* 0x000000ffff668224 */ /* 0x001fe200078e005b */
[--C-:B-1----:R-:W-:Y:S02]  /*c1f0*/  SHF.R.U32.HI R0, RZ, 0x6, R118.reuse ;  /* 0x00000006ff007819 */ /* 0x102fe40000011676 */
[----:B------:R-:W-:Y:S01]  /*c200*/  SHF.R.U32.HI R118, RZ, 0x6, R118 ;  /* 0x00000006ff767819 */ /* 0x000fe20000011676 */
[----:B------:R-:W-:-:S03]  /*c210*/  @!P0 IMAD.MOV.U32 R103, RZ, RZ, R92 ;  /* 0x000000ffff678224 */ /* 0x000fc600078e005c */
[----:B------:R-:W-:Y:S02]  /*c220*/  SGXT.U32 R118, R118, 0x1 ;  /* 0x000000017676781a */ /* 0x000fe40000000000 */
[----:B------:R0:W2:Y:S02]  /*c230*/  @!P0 LDG.E.U8 R187, desc[UR20][R102.64] ;  /* 0x0000001466bb8981 */ /* 0x0000a4000c1e1100 */
        /* <DEDUP_REMOVED lines=10> */
[----:B------:R-:W-:Y:S02]  /*c2e0*/  PRMT R160, RZ, 0x7610, R160 ;  /* 0x00007610ffa07816 */ /* 0x000fe400000000a0 */
[----:B------:R-:W-:-:S04]  /*c2f0*/  PRMT R144, RZ, 0x7610, R144 ;  /* 0x00007610ff907816 */ /* 0x000fc80000000090 */
[----:B------:R-:W2:Y:S01]  /*c300*/  @!P5 LDG.E.U8 R160, desc[UR20][R36.64] ;  /* 0x0000001424a0d981 */ /* 0x000ea2000c1e1100 */
[----:B0-----:R-:W-:Y:S01]  /*c310*/  @!P4 IMAD.MOV.U32 R102, RZ, RZ, R61 ;  /* 0x000000ffff66c224 */ /* 0x001fe200078e003d */
[----:B-1----:R-:W-:-:S04]  /*c320*/  SHF.R.U32.HI R0, RZ, 0x6, R118 ;  /* 0x00000006ff007819 */ /* 0x002fc80000011676 */
[----:B------:R-:W-:-:S04]  /*c330*/  SGXT.U32 R0, R0, 0x1 ;  /* 0x000000010000781a */ /* 0x000fc80000000000 */
[----:B------:R-:W-:Y:S01]  /*c340*/  LOP3.LUT R0, R0, 0x2c, RZ, 0xfc, !PT ;  /* 0x0000002c00007812 */ /* 0x000fe200078efcff */
[----:B------:R-:W-:-:S03]  /*c350*/  @!P4 IMAD.MOV.U32 R103, RZ, RZ, R63 ;  /* 0x000000ffff67c224 */ /* 0x000fc600078e003f */
[----:B------:R-:W-:Y:S02]  /*c360*/  ISETP.GE.AND P5, PT, R0, UR22, PT ;  /* 0x0000001600007c0c */ /* 0x000fe4000bfa6270 */
[----:B------:R-:W-:Y:S01]  /*c370*/  SHF.R.U32.HI R0, RZ, 0x6, R118 ;  /* 0x00000006ff007819 */ /* 0x000fe20000011676 */
[----:B------:R0:W2:Y:S01]  /*c380*/  @!P4 LDG.E.U8 R144, desc[UR20][R102.64] ;  /* 0x000000146690c981 */ /* 0x0000a2000c1e1100 */
[----:B------:R-:W-:-:S04]  /*c390*/  LEA.HI R118, R118, 0x2e, RZ, 0x1a ;  /* 0x0000002e76767811 */ /* 0x000fc800078fd0ff */
[----:B------:R-:W-:Y:S02]  /*c3a0*/  ISETP.GE.AND P4, PT, R118, UR22, PT ;  /* 0x0000001676007c0c */ /* 0x000fe4000bf86270 */
[----:B------:R-:W1:Y:S01]  /*c3b0*/  S2R R118, SR_TID.X ;  /* 0x0000000000767919 */ /* 0x000e620000002100 */
[----:B------:R-:W-:Y:S02]  /*c3c0*/  SGXT.U32 R0, R0, 0x1 ;  /* 0x000000010000781a */ /* 0x000fe40000000000 */
[----:B------:R-:W-:Y:S01]  /*c3d0*/  PRMT R186, RZ, 0x7610, R186 ;  /* 0x00007610ffba7816 */ /* 0x000fe200000000ba */
[----:B0-----:R-:W-:Y:S02]  /*c3e0*/  @!P3 IMAD.MOV.U32 R102, RZ, RZ, R81 ;  /* 0x000000ffff66b224 */ /* 0x001fe400078e0051 */
        /* <DEDUP_REMOVED lines=8> */
[--C-:B-1----:R-:W-:Y:S02]  /*c470*/  SHF.R.U32.HI R0, RZ, 0x6, R118.reuse ;  /* 0x00000006ff007819 */ /* 0x102fe40000011676 */
        /* <DEDUP_REMOVED lines=89> */
[----:B------:R-:W-:Y:S01]  /*ca10*/  PRMT R129, RZ, 0x7610, R129 ;  /* 0x00007610ff817816 */ /* 0x000fe20000000081 */
[----:B0-----:R-:W-:Y:S01]  /*ca20*/  @!P2 IMAD.MOV.U32 R102, RZ, RZ, R22 ;  /* 0x000000ffff66a224 */ /* 0x001fe200078e0016 */
[----:B------:R-:W-:Y:S01]  /*ca30*/  SGXT.U32 R0, R0, 0x1 ;  /* 0x000000010000781a */ /* 0x000fe20000000000 */
[----:B------:R-:W-:Y:S01]  /*ca40*/  @!P2 IMAD.MOV.U32 R103, RZ, RZ, R24 ;  /* 0x000000ffff67a224 */ /* 0x000fe200078e0018 */
[----:B------:R-:W-:Y:S02]  /*ca50*/  PRMT R130, RZ, 0x7610, R130 ;  /* 0x00007610ff827816 */ /* 0x000fe40000000082 */
[----:B------:R-:W-:Y:S02]  /*ca60*/  LOP3.LUT R0, R0, 0x68, RZ, 0xfc, !PT ;  /* 0x0000006800007812 */ /* 0x000fe400078efcff */
[----:B------:R0:W2:Y:S02]  /*ca70*/  @!P2 LDG.E.U8 R129, desc[UR20][R102.64] ;  /* 0x000000146681a981 */ /* 0x0000a4000c1e1100 */
[----:B------:R-:W-:Y:S01]  /*ca80*/  ISETP.GE.AND P2, PT, R0, UR22, PT ;  /* 0x0000001600007c0c */ /* 0x000fe2000bf46270 */
[----:B0-----:R-:W-:-:S02]  /*ca90*/  @!P5 IMAD.MOV.U32 R102, RZ, RZ, R23 ;  /* 0x000000ffff66d224 */ /* 0x001fc400078e0017 */
[----:B------:R-:W-:-:S05]  /*caa0*/  @!P5 IMAD.MOV.U32 R103, RZ, RZ, R25 ;  /* 0x000000ffff67d224 */ /* 0x000fca00078e0019 */
[----:B------:R0:W2:Y:S01]  /*cab0*/  @!P5 LDG.E.U8 R130, desc[UR20][R102.64] ;  /* 0x000000146682d981 */ /* 0x0000a2000c1e1100 */
[----:B-1----:R-:W-:-:S04]  /*cac0*/  LEA.HI R0, R118, 0x3e, RZ, 0x1a ;  /* 0x0000003e76007811 */ /* 0x002fc800078fd0ff */
[----:B------:R-:W-:Y:S02]  /*cad0*/  ISETP.GE.AND P5, PT, R0, UR22, PT ;  /* 0x0000001600007c0c */ /* 0x000fe4000bfa6270 */
[--C-:B------:R-:W-:Y:S02]  /*cae0*/  SHF.R.U32.HI R0, RZ, 0x6, R118.reuse ;  /* 0x00000006ff007819 */ /* 0x100fe40000011676 */
[----:B------:R-:W-:Y:S02]  /*caf0*/  SHF.R.U32.HI R118, RZ, 0x6, R118 ;  /* 0x00000006ff767819 */ /* 0x000fe40000011676 */
[----:B------:R-:W-:Y:S02]  /*cb00*/  PRMT R157, RZ, 0x7610, R157 ;  /* 0x00007610ff9d7816 */ /* 0x000fe4000000009d */
[----:B------:R-:W-:-:S04]  /*cb10*/  SGXT.U32 R118, R118, 0x1 ;  /* 0x000000017676781a */ /* 0x000fc80000000000 */
[----:B------:R-:W-:Y:S01]  /*cb20*/  LOP3.LUT R118, R118, 0x70, RZ, 0xfc, !PT ;  /* 0x0000007076767812 */ /* 0x000fe200078efcff */
[----:B------:R-:W2:Y:S03]  /*cb30*/  @!P4 LDG.E.U8 R157, desc[UR20][R42.64] ;  /* 0x000000142a9dc981 */ /* 0x000ea6000c1e1100 */
[----:B------:R-:W-:Y:S02]  /*cb40*/  ISETP.GE.AND P4, PT, R118, UR22, PT ;  /* 0x0000001676007c0c */ /* 0x000fe4000bf86270 */
[----:B------:R-:W1:Y:S01]  /*cb50*/  S2R R118, SR_TID.X ;  /* 0x0000000000767919 */ /* 0x000e620000002100 */
[----:B------:R-:W-:Y:S02]  /*cb60*/  SGXT.U32 R0, R0, 0x1 ;  /* 0x000000010000781a */ /* 0x000fe40000000000 */
[----:B------:R-:W-:Y:S02]  /*cb70*/  PRMT R131, RZ, 0x7610, R131 ;  /* 0x00007610ff837816 */ /* 0x000fe40000000083 */
[----:B------:R-:W-:-:S04]  /*cb80*/  LOP3.LUT R0, R0, 0x78, RZ, 0xfc, !PT ;  /* 0x0000007800007812 */ /* 0x000fc800078efcff */
[----:B------:R-:W2:Y:S01]  /*cb90*/  @!P3 LDG.E.U8 R131, desc[UR20][R26.64] ;  /* 0x000000141a83b981 */ /* 0x000ea2000c1e1100 */
[----:B------:R-:W-:Y:S01]  /*cba0*/  ISETP.GE.AND P3, PT, R0, UR22, PT ;  /* 0x0000001600007c0c */ /* 0x000fe2000bf66270 */
[----:B0-----:R-:W-:Y:S01]  /*cbb0*/  @!P0 IMAD.MOV.U32 R102, RZ, RZ, R67 ;  /* 0x000000ffff668224 */ /* 0x001fe200078e0043 */
[----:B------:R-:W-:Y:S01]  /*cbc0*/  PRMT R141, RZ, 0x7610, R141 ;  /* 0x00007610ff8d7816 */ /* 0x000fe2000000008d */
        /* <DEDUP_REMOVED lines=30> */
[----:B------:R0:W3:Y:S02]  /*cdb0*/  @!P4 LDG.E.U8 R166, desc[UR20][R102.64] ;  /* 0x0000001466a6c981 */ /* 0x0000e4000c1e1100 */
        /* <DEDUP_REMOVED lines=8> */
[----:B------:R0:W3:Y:S01]  /*ce40*/  @!P3 LDG.E.U8 R165, desc[UR20][R102.64] ;  /* 0x0000001466a5b981 */ /* 0x0000e2000c1e1100 */
[----:B------:R-:W-:Y:S01]  /*ce50*/  ISETP.GE.AND P3, PT, R0, UR22, PT ;  /* 0x0000001600007c0c */ /* 0x000fe2000bf66270 */
[----:B0-----:R-:W-:Y:S02]  /*ce60*/  @!P0 IMAD.MOV.U32 R102, RZ, RZ, R44 ;  /* 0x000000ffff668224 */ /* 0x001fe400078e002c */
[----:B------:R-:W-:-:S05]  /*ce70*/  @!P0 IMAD.MOV.U32 R103, RZ, RZ, R46 ;  /* 0x000000ffff678224 */ /* 0x000fca00078e002e */
[----:B------:R0:W3:Y:S01]  /*ce80*/  @!P0 LDG.E.U8 R156, desc[UR20][R102.64] ;  /* 0x00000014669c8981 */ /* 0x0000e2000c1e1100 */
[----:B-1----:R-:W-:Y:S02]  /*ce90*/  SHF.R.U32.HI R0, RZ, 0x6, R118 ;  /* 0x00000006ff007819 */ /* 0x002fe40000011676 */
[----:B------:R-:W-:-:S04]  /*cea0*/  LEA.HI R118, R118, 0x4e, RZ, 0x1a ;  /* 0x0000004e76767811 */ /* 0x000fc800078fd0ff */
[----:B------:R-:W-:Y:S02]  /*ceb0*/  ISETP.GE.AND P0, PT, R118, UR22, PT ;  /* 0x0000001676007c0c */ /* 0x000fe4000bf06270 */
[----:B------:R-:W1:Y:S01]  /*cec0*/  S2R R118, SR_TID.X ;  /* 0x0000000000767919 */ /* 0x000e620000002100 */
[----:B------:R-:W-:Y:S01]  /*ced0*/  PRMT R140, RZ, 0x7610, R140 ;  /* 0x00007610ff8c7816 */ /* 0x000fe2000000008c */
[----:B0-----:R-:W-:Y:S02]  /*cee0*/  @!P2 IMAD.MOV.U32 R102, RZ, RZ, R68 ;  /* 0x000000ffff66a224 */ /* 0x001fe400078e0044 */
[----:B------:R-:W-:Y:S01]  /*cef0*/  @!P2 IMAD.MOV.U32 R103, RZ, RZ, R70 ;  /* 0x000000ffff67a224 */ /* 0x000fe200078e0046 */
[----:B------:R-:W-:Y:S02]  /*cf00*/  SGXT.U32 R0, R0, 0x1 ;  /* 0x000000010000781a */ /* 0x000fe40000000000 */
[----:B------:R-:W-:Y:S02]  /*cf10*/  PRMT R115, RZ, 0x7610, R115 ;  /* 0x00007610ff737816 */ /* 0x000fe40000000073 */
[----:B------:R0:W3:Y:S01]  /*cf20*/  @!P2 LDG.E.U8 R140, desc[UR20][R102.64] ;  /* 0x00000014668ca981 */ /* 0x0000e2000c1e1100 */
[----:B------:R-:W-:-:S02]  /*cf30*/  LOP3.LUT R0, R0, 0x52, RZ, 0xfc, !PT ;  /* 0x0000005200007812 */ /* 0x000fc400078efcff */
[----:B------:R-:W-:Y:S02]  /*cf40*/  PRMT R155, RZ, 0x7610, R155 ;  /* 0x00007610ff9b7816 */ /* 0x000fe4000000009b */
[----:B------:R-:W-:Y:S01]  /*cf50*/  ISETP.GE.AND P2, PT, R0, UR22, PT ;  /* 0x0000001600007c0c */ /* 0x000fe2000bf46270 */
[----:B0-----:R-:W-:Y:S02]  /*cf60*/  @!P5 IMAD.MOV.U32 R102, RZ, RZ, R85 ;  /* 0x000000ffff66d224 */ /* 0x001fe400078e0055 */
[----:B------:R-:W-:-:S05]  /*cf70*/  @!P5 IMAD.MOV.U32 R103, RZ, RZ, R86 ;  /* 0x000000ffff67d224 */ /* 0x000fca00078e0056 */
[----:B------:R0:W3:Y:S01]  /*cf80*/  @!P5 LDG.E.U8 R115, desc[UR20][R102.64] ;  /* 0x000000146673d981 */ /* 0x0000e2000c1e1100 */
[----:B------:R-:W-:Y:S02]  /*cf90*/  PRMT R139, RZ, 0x7610, R139 ;  /* 0x00007610ff8b7816 */ /* 0x000fe4000000008b */
[----:B-1----:R-:W-:Y:S01]  /*cfa0*/  SHF.R.U32.HI R0, RZ, 0x6, R118 ;  /* 0x00000006ff007819 */ /* 0x002fe20000011676 */
[----:B0-----:R-:W-:Y:S02]  /*cfb0*/  @!P4 IMAD.MOV.U32 R102, RZ, RZ, R45 ;  /* 0x000000ffff66c224 */ /* 0x001fe400078e002d */
[----:B------:R-:W-:Y:S01]  /*cfc0*/  @!P4 IMAD.MOV.U32 R103, RZ, RZ, R47 ;  /* 0x000000ffff67c224 */ /* 0x000fe200078e002f */
[----:B------:R-:W-:-:S04]  /*cfd0*/  SGXT.U32 R0, R0, 0x1 ;  /* 0x000000010000781a */ /* 0x000fc80000000000 */
[----:B------:R0:W3:Y:S01]  /*cfe0*/  @!P4 LDG.E.U8 R155, desc[UR20][R102.64] ;  /* 0x00000014669bc981 */ /* 0x0000e2000c1e1100 */
[----:B------:R-:W-:Y:S01]  /*cff0*/  LOP3.LUT R0, R0, 0x54, RZ, 0xfc, !PT ;  /* 0x0000005400007812 */ /* 0x000fe200078efcff */
[----:B0-----:R-:W-:Y:S02]  /*d000*/  @!P3 IMAD.MOV.U32 R102, RZ, RZ, R71 ;  /* 0x000000ffff66b224 */ /* 0x001fe400078e0047 */
[----:B------:R-:W-:-:S05]  /*d010*/  @!P3 IMAD.MOV.U32 R103, RZ, RZ, R72 ;  /* 0x000000ffff67b224 */ /* 0x000fca00078e0048 */
[----:B------:R0:W4:Y:S01]  /*d020*/  @!P3 LDG.E.U8 R139, desc[UR20][R102.64] ;  /* 0x00000014668bb981 */ /* 0x000122000c1e1100 */
[----:B------:R-:W-:Y:S02]  /*d030*/  ISETP.GE.AND P3, PT, R0, UR22, PT ;  /* 0x0000001600007c0c */ /* 0x000fe4000bf66270 */
[----:B------:R-:W-:Y:S02]  /*d040*/  SHF.R.U32.HI R0, RZ, 0x6, R118 ;  /* 0x00000006ff007819 */ /* 0x000fe40000011676 */
[----:B------:R-:W-:Y:S02]  /*d050*/  PRMT R101, RZ, 0x7610, R101 ;  /* 0x00007610ff657816 */ /* 0x000fe40000000065 */
[----:B------:R-:W-:Y:S01]  /*d060*/  SGXT.U32 R0, R0, 0x1 ;  /* 0x000000010000781a */ /* 0x000fe20000000000 */
[----:B0-----:R-:W-:Y:S02]  /*d070*/  @!P0 IMAD.MOV.U32 R102, RZ, RZ, R97 ;  /* 0x000000ffff668224 */ /* 0x001fe400078e0061 */
[----:B------:R-:W-:Y:S01]  /*d080*/  @!P0 IMAD.MOV.U32 R103, RZ, RZ, R98 ;  /* 0x000000ffff678224 */ /* 0x000fe200078e0062 */
[----:B------:R-:W-:-:S04]  /*d090*/  LOP3.LUT R0, R0, 0x56, RZ, 0xfc, !PT ;  /* 0x0000005600007812 */ /* 0x000fc800078efcff */
[----:B------:R0:W4:Y:S01]  /*d0a0*/  @!P0 LDG.E.U8 R101, desc[UR20][R102.64] ;  /* 0x0000001466658981 */ /* 0x000122000c1e1100 */
[----:B------:R-:W-:Y:S02]  /*d0b0*/  ISETP.GE.AND P0, PT, R0, UR22, PT ;  /* 0x0000001600007c0c */ /* 0x000fe4000bf06270 */
[----:B------:R-:W-:Y:S02]  /*d0c0*/  SHF.R.U32.HI R0, RZ, 0x6, R118 ;  /* 0x00000006ff007819 */ /* 0x000fe40000011676 */
[----:B------:R-:W-:Y:S02]  /*d0d0*/  PRMT R154, RZ, 0x7610, R154 ;  /* 0x00007610ff9a7816 */ /* 0x000fe4000000009a */
[----:B------:R-:W-:-:S04]  /*d0e0*/  SGXT.U32 R0, R0, 0x1 ;  /* 0x000000010000781a */ /* 0x000fc80000000000 */
[----:B------:R-:W-:Y:S01]  /*d0f0*/  LOP3.LUT R0, R0, 0x5a, RZ, 0xfc, !PT ;  /* 0x0000005a00007812 */ /* 0x000fe200078efcff */
[----:B------:R-:W4:Y:S01]  /*d100*/  @!P2 LDG.E.U8 R154, desc[UR20][R48.64] ;  /* 0x00000014309aa981 */ /* 0x000f22000c1e1100 */
[----:B------:R-:W-:Y:S01]  /*d110*/  PRMT R138, RZ, 0x7610, R138 ;  /* 0x00007610ff8a7816 */ /* 0x000fe2000000008a */
[----:B0-----:R-:W-:Y:S01]  /*d120*/  @!P3 IMAD.MOV.U32 R102, RZ, RZ, R73 ;  /* 0x000000ffff66b224 */ /* 0x001fe200078e0049 */
[----:B------:R-:W-:Y:S01]  /*d130*/  ISETP.GE.AND P2, PT, R0, UR22, PT ;  /* 0x0000001600007c0c */ /* 0x000fe2000bf46270 */
[----:B------:R-:W-:Y:S01]  /*d140*/  @!P3 IMAD.MOV.U32 R103, RZ, RZ, R75 ;  /* 0x000000ffff67b224 */ /* 0x000fe200078e004b */
[----:B------:R-:W-:Y:S02]  /*d150*/  SHF.R.U32.HI R0, RZ, 0x6, R118 ;  /* 0x00000006ff007819 */ /* 0x000fe40000011676 */
[----:B------:R-:W-:Y:S02]  /*d160*/  PRMT R114, RZ, 0x7610, R114 ;  /* 0x00007610ff727816 */ /* 0x000fe40000000072 */
[----:B------:R-:W-:Y:S01]  /*d170*/  SGXT.U32 R0, R0, 0x1 ;  /* 0x000000010000781a */ /* 0x000fe20000000000 */
[----:B------:R0:W4:Y:S03]  /*d180*/  @!P3 LDG.E.U8 R138, desc[UR20][R102.64] ;  /* 0x00000014668ab981 */ /* 0x000126000c1e1100 */
[----:B------:R-:W-:-:S02]  /*d190*/  LOP3.LUT R0, R0, 0x5c, RZ, 0xfc, !PT ;  /* 0x0000005c00007812 */ /* 0x000fc400078efcff */
[----:B------:R-:W-:Y:S01]  /*d1a0*/  PRMT R153, RZ, 0x7610, R153 ;  /* 0x00007610ff997816 */ /* 0x000fe20000000099 */
[----:B0-----:R-:W-:-:S05]  /*d1b0*/  @!P0 IMAD.MOV.U32 R102, RZ, RZ, R87 ;  /* 0x000000ffff668224 */ /* 0x001fca00078e0057 */
[----:B------:R-:W4:Y:S01]  /*d1c0*/  @!P2 LDG.E.U8 R153, desc[UR20][R50.64] ;  /* 0x000000143299a981 */ /* 0x000f22000c1e1100 */
[----:B------:R-:W-:-:S05]  /*d1d0*/  @!P0 IMAD.MOV.U32 R103, RZ, RZ, R88 ;  /* 0x000000ffff678224 */ /* 0x000fca00078e0058 */
[----:B------:R0:W4:Y:S01]  /*d1e0*/  @!P0 LDG.E.U8 R114, desc[UR20][R102.64] ;  /* 0x0000001466728981 */ /* 0x000122000c1e1100 */
[----:B------:R-:W-:Y:S02]  /*d1f0*/  ISETP.GE.AND P0, PT, R0, UR22, PT ;  /* 0x0000001600007c0c */ /* 0x000fe4000bf06270 */
[----:B------:R-:W-:-:S04]  /*d200*/  LEA.HI R0, R118, 0x5e, RZ, 0x1a ;  /* 0x0000005e76007811 */ /* 0x000fc800078fd0ff */
        /* <DEDUP_REMOVED lines=54> */
[----:B------:R-:W-:-:S02]  /*d570*/  LOP3.LUT R0, R0, 0x6c, RZ, 0xfc, !PT ;  /* 0x0000006c00007812 */ /* 0x000fc400078efcff */
[----:B------:R-:W-:Y:S02]  /*d580*/  PRMT R149, RZ, 0x7610, R149 ;  /* 0x00007610ff957816 */ /* 0x000fe40000000095 */
[----:B------:R2:W4:Y:S01]  /*d590*/  @!P0 LDG.E.U8 R150, desc[UR20][R102.64] ;  /* 0x0000001466968981 */ /* 0x000522000c1e1100 */
[----:B------:R-:W-:Y:S02]  /*d5a0*/  ISETP.GE.AND P0, PT, R0, UR22, PT ;  /* 0x0000001600007c0c */ /* 0x000fe4000bf06270 */
[----:B------:R-:W-:Y:S01]  /*d5b0*/  LEA.HI R0, R118, 0x6e, RZ, 0x1a ;  /* 0x0000006e76007811 */ /* 0x000fe200078fd0ff */
[----:B--2---:R-:W-:Y:S02]  /*d5c0*/  @!P2 IMAD.MOV.U32 R102, RZ, RZ, R119 ;  /* 0x000000ffff66a224 */ /* 0x004fe400078e0077 */
[----:B------:R-:W-:Y:S01]  /*d5d0*/  @!P2 IMAD.MOV.U32 R103, RZ, RZ, R196 ;  /* 0x000000ffff67a224 */ /* 0x000fe200078e00c4 */
[----:B------:R-:W2:Y:S04]  /*d5e0*/  LDL R119, [R1+0x130] ;  /* 0x0001300001777983 */ /* 0x000ea80000100800 */
[----:B------:R0:W2:Y:S01]  /*d5f0*/  @!P2 LDG.E.U8 R149, desc[UR20][R102.64] ;  /* 0x000000146695a981 */ /* 0x0000a2000c1e1100 */
[----:B------:R-:W-:-:S02]  /*d600*/  ISETP.GE.AND P2, PT, R0, UR22, PT ;  /* 0x0000001600007c0c */ /* 0x000fc4000bf46270 */
[----:B------:R-:W-:Y:S02]  /*d610*/  SHF.R.U32.HI R0, RZ, 0x6, R118 ;  /* 0x00000006ff007819 */ /* 0x000fe40000011676 */
[----:B------:R-:W2:Y:S01]  /*d620*/  LDL R118, [R1+0x134] ;  /* 0x0001340001767983 */ /* 0x000ea20000100800 */
        /* <DEDUP_REMOVED lines=16> */
[----:B------:R-:W-:Y:S01]  /*d730*/  SHF.R.U32.HI R0, RZ, 0x6, R245 ;  /* 0x00000006ff007819 */ /* 0x000fe200000116f5 */
[----:B0-----:R-:W-:Y:S01]  /*d740*/  @!P0 IMAD.MOV.U32 R102, RZ, RZ, R190 ;  /* 0x000000ffff668224 */ /* 0x001fe200078e00be */
[----:B------:R-:W-:Y:S02]  /*d750*/  PRMT R134, RZ, 0x7610, R134 ;  /* 0x00007610ff867816 */ /* 0x000fe40000000086 */
[----:B------:R-:W-:Y:S01]  /*d760*/  SGXT.U32 R0, R0, 0x1 ;  /* 0x000000010000781a */ /* 0x000fe20000000000 */
[----:B------:R-:W-:-:S03]  /*d770*/  @!P0 IMAD.MOV.U32 R103, RZ, RZ, R189 ;  /* 0x000000ffff678224 */ /* 0x000fc600078e00bd */
[----:B------:R-:W-:Y:S02]  /*d780*/  LOP3.LUT R0, R0, 0x7c, RZ, 0xfc, !PT ;  /* 0x0000007c00007812 */ /* 0x000fe400078efcff */
[----:B------:R0:W2:Y:S01]  /*d790*/  @!P0 LDG.E.U8 R134, desc[UR20][R102.64] ;  /* 0x0000001466868981 */ /* 0x0000a2000c1e1100 */
[----:B------:R-:W-:Y:S02]  /*d7a0*/  PRMT R110, RZ, 0x7610, R110 ;  /* 0x00007610ff6e7816 */ /* 0x000fe4000000006e */
[----:B------:R-:W-:Y:S02]  /*d7b0*/  ISETP.GE.AND P0, PT, R0, UR22, PT ;  /* 0x0000001600007c0c */ /* 0x000fe4000bf06270 */
[----:B------:R-:W-:Y:S01]  /*d7c0*/  LEA.HI R0, R245, 0x7e, RZ, 0x1a ;  /* 0x0000007ef5007811 */ /* 0x000fe200078fd0ff */
[----:B0-----:R-:W-:Y:S02]  /*d7d0*/  @!P2 IMAD.MOV.U32 R102, RZ, RZ, R193 ;  /* 0x000000ffff66a224 */ /* 0x001fe400078e00c1 */
[----:B------:R-:W-:-:S05]  /*d7e0*/  @!P2 IMAD.MOV.U32 R103, RZ, RZ, R191 ;  /* 0x000000ffff67a224 */ /* 0x000fca00078e00bf */
[----:B------:R3:W2:Y:S01]  /*d7f0*/  @!P2 LDG.E.U8 R110, desc[UR20][R102.64] ;  /* 0x00000014666ea981 */ /* 0x0006a2000c1e1100 */
[----:B------:R-:W-:Y:S02]  /*d800*/  ISETP.GE.AND P2, PT, R0, UR22, PT ;  /* 0x0000001600007c0c */ /* 0x000fe4000bf46270 */
[----:B------:R-:W-:Y:S02]  /*d810*/  PRMT R133, RZ, 0x7610, R133 ;  /* 0x00007610ff857816 */ /* 0x000fe40000000085 */
[----:B------:R-:W-:Y:S01]  /*d820*/  PRMT R109, RZ, 0x7610, R109 ;  /* 0x00007610ff6d7816 */ /* 0x000fe2000000006d */
[----:B---3--:R-:W-:Y:S02]  /*d830*/  @!P0 IMAD.MOV.U32 R102, RZ, RZ, R121 ;  /* 0x000000ffff668224 */ /* 0x008fe400078e0079 */
[----:B----4-:R-:W-:Y:S01]  /*d840*/  @!P0 IMAD.MOV.U32 R103, RZ, RZ, R227 ;  /* 0x000000ffff678224 */ /* 0x010fe200078e00e3 */
[----:B------:R-:W-:Y:S01]  /*d850*/  LOP3.LUT R0, R245, 0x7f, RZ, 0xc0, !PT ;  /* 0x0000007ff5007812 */ /* 0x000fe200078ec0ff */
[----:B------:R-:W3:Y:S04]  /*d860*/  LDL R227, [R1+0xe4] ;  /* 0x0000e40001e37983 */ /* 0x000ee80000100800 */
[----:B------:R2:W4:Y:S01]  /*d870*/  @!P0 LDG.E.U8 R133, desc[UR20][R102.64] ;  /* 0x0000001466858981 */ /* 0x000522000c1e1100 */
[----:B------:R-:W-:-:S02]  /*d880*/  ISETP.GE.AND P0, PT, R0, UR22, PT ;  /* 0x0000001600007c0c */ /* 0x000fc4000bf06270 */
[----:B------:R-:W-:Y:S01]  /*d890*/  PRMT R108, RZ, 0x7610, R108 ;  /* 0x00007610ff6c7816 */ /* 0x000fe2000000006c */
[----:B------:R-:W3:Y:S01]  /*d8a0*/  LDL R121, [R1+0xe8] ;  /* 0x0000e80001797983 */ /* 0x000ee20000100800 */
[----:B------:R-:W-:Y:S02]  /*d8b0*/  PRMT R107, RZ, 0x7610, R107 ;  /* 0x00007610ff6b7816 */ /* 0x000fe4000000006b */
[----:B------:R-:W-:Y:S02]  /*d8c0*/  PRMT R106, RZ, 0x7610, R106 ;  /* 0x00007610ff6a7816 */ /* 0x000fe4000000006a */
[----:B------:R-:W-:Y:S01]  /*d8d0*/  PRMT R105, RZ, 0x7610, R105 ;  /* 0x00007610ff697816 */ /* 0x000fe20000000069 */
[----:B--2---:R-:W-:Y:S02]  /*d8e0*/  @!P2 IMAD.MOV.U32 R103, RZ, RZ, R119 ;  /* 0x000000ffff67a224 */ /* 0x004fe400078e0077 */
[----:B------:R-:W2:Y:S01]  /*d8f0*/  LDL R119, [R1+0x64] ;  /* 0x0000640001777983 */ /* 0x000ea20000100800 */
[----:B------:R-:W-:-:S03]  /*d900*/  @!P2 IMAD.MOV.U32 R102, RZ, RZ, R118 ;  /* 0x000000ffff66a224 */ /* 0x000fc600078e0076 */
[----:B------:R-:W2:Y:S04]  /*d910*/  LDL R118, [R1+0x68] ;  /* 0x0000680001767983 */ /* 0x000ea80000100800 */
[----:B------:R0:W2:Y:S01]  /*d920*/  @!P2 LDG.E.U8 R109, desc[UR20][R102.64] ;  /* 0x00000014666da981 */ /* 0x0000a2000c1e1100 */
[----:B------:R-:W-:Y:S01]  /*d930*/  BAR.SYNC.DEFER_BLOCKING 0x0 ;  /* 0x0000000000007b1d */ /* 0x000fe20000010000 */
[----:B0-----:R-:W-:Y:S02]  /*d940*/  @!P0 IMAD.MOV.U32 R102, RZ, RZ, R198 ;  /* 0x000000ffff668224 */ /* 0x001fe400078e00c6 */
[----:B------:R-:W-:-:S05]  /*d950*/  @!P0 IMAD.MOV.U32 R103, RZ, RZ, R197 ;  /* 0x000000ffff678224 */ /* 0x000fca00078e00c5 */
[----:B------:R0:W2:Y:S02]  /*d960*/  @!P0 LDG.E.U8 R108, desc[UR20][R102.64] ;  /* 0x00000014666c8981 */ /* 0x0000a4000c1e1100 */
        /* <DEDUP_REMOVED lines=8> */
[----:B------:R0:W2:Y:S04]  /*d9f0*/  @!P0 LDG.E.U8 R105, desc[UR20][R102.64] ;  /* 0x0000001466698981 */ /* 0x0000a8000c1e1100 */
[----:B------:R-:W0:Y:S04]  /*da00*/  LDL R102, [R1+0x24] ;  /* 0x0000240001667983 */ /* 0x000e280000100800 */
[----:B------:R-:W0:Y:S01]  /*da10*/  LDL R103, [R1+0x28] ;  /* 0x0000280001677983 */ /* 0x000e220000100800 */
[----:B------:R-:W-:-:S03]  /*da20*/  PRMT R104, RZ, 0x7610, R104 ;  /* 0x00007610ff687816 */ /* 0x000fc60000000068 */
[----:B------:R-:W-:Y:S04]  /*da30*/  STS.U8 [R0+UR9+0x4000], R116 ;  /* 0x0040007400007988 */ /* 0x000fe80008000009 */
[----:B------:R-:W-:Y:S04]  /*da40*/  STS.U8 [R0+UR9+0x4200], R120 ;  /* 0x0042007800007988 */ /* 0x000fe80008000009 */
[----:B------:R-:W-:Y:S04]  /*da50*/  STS.U8 [R0+UR9+0x4400], R123 ;  /* 0x0044007b00007988 */ /* 0x000fe80008000009 */
[----:B------:R-:W-:Y:S04]  /*da60*/  STS.U8 [R0+UR9+0x4600], R122 ;  /* 0x0046007a00007988 */ /* 0x000fe80008000009 */
[----:B------:R1:W-:Y:S04]  /*da70*/  STS.U8 [R0+UR9+0x4800], R125 ;  /* 0x0048007d00007988 */ /* 0x0003e80008000009 */
[----:B------:R3:W-:Y:S04]  /*da80*/  STS.U8 [R0+UR9+0x4a00], R124 ;  /* 0x004a007c00007988 */ /* 0x0007e80008000009 */
[----:B-1----:R-:W4:Y:S04]  /*da90*/  LDL R125, [R1+0x30] ;  /* 0x00003000017d7983 */ /* 0x002f280000100800 */
[----:B---3--:R-:W4:Y:S01]  /*daa0*/  LDL R124, [R1+0x2c] ;  /* 0x00002c00017c7983 */ /* 0x008f220000100800 */
[----:B0-----:R-:W-:-:S04]  /*dab0*/  @!P0 LOP3.LUT R103, R103, R102, RZ, 0x3c, !PT ;  /* 0x0000006667678212 */ /* 0x001fc800078e3cff */
[----:B------:R-:W-:-:S04]  /*dac0*/  @!P0 LOP3.LUT R102, R103, R102, RZ, 0x3c, !PT ;  /* 0x0000006667668212 */ /* 0x000fc800078e3cff */
[----:B------:R-:W-:-:S05]  /*dad0*/  @!P0 LOP3.LUT R103, R103, R102, RZ, 0x3c, !PT ;  /* 0x0000006667678212 */ /* 0x000fca00078e3cff */
[----:B------:R0:W3:Y:S02]  /*dae0*/  @!P0 LDG.E.U8 R104, desc[UR20][R102.64] ;  /* 0x0000001466688981 */ /* 0x0000e4000c1e1100 */
[----:B0-----:R-:W-:-:S06]  /*daf0*/  PRMT R103, RZ, 0x7610, R103 ;  /* 0x00007610ff677816 */ /* 0x001fcc0000000067 */
[----:B--2---:R0:W2:Y:S04]  /*db00*/  @!P0 LDG.E.U8 R103, desc[UR20][R118.64] ;  /* 0x0000001476678981 */ /* 0x0040a8000c1e1100 */
[----:B------:R-:W0:Y:S04]  /*db10*/  LDL R118, [R1+0xa4] ;  /* 0x0000a40001767983 */ /* 0x000e280000100800 */
[----:B------:R-:W0:Y:S01]  /*db20*/  LDL R119, [R1+0xa8] ;  /* 0x0000a80001777983 */ /* 0x000e220000100800 */
[----:B------:R-:W-:Y:S02]  /*db30*/  PRMT R102, RZ, 0x7610, R102 ;  /* 0x00007610ff667816 */ /* 0x000fe40000000066 */
[----:B------:R-:W-:Y:S01]  /*db40*/  PRMT R116, RZ, 0x7610, R116 ;  /* 0x00007610ff747816 */ /* 0x000fe20000000074 */
[----:B------:R-:W-:-:S02]  /*db50*/  @!P0 IMAD.MOV.U32 R120, RZ, RZ, R200 ;  /* 0x000000ffff788224 */ /* 0x000fc400078e00c8 */
[----:B------:R-:W-:Y:S02]  /*db60*/  @!P0 IMAD.MOV.U32 R122, RZ, RZ, R232 ;  /* 0x000000ffff7a8224 */ /* 0x000fe400078e00e8 */
[----:B------:R-:W-:Y:S01]  /*db70*/  @!P0 IMAD.MOV.U32 R123, RZ, RZ, R231 ;  /* 0x000000ffff7b8224 */ /* 0x000fe200078e00e7 */
[----:B----4-:R-:W-:-:S04]  /*db80*/  @!P0 LOP3.LUT R125, R125, R124, RZ, 0x3c, !PT ;  /* 0x0000007c7d7d8212 */ /* 0x010fc800078e3cff */
[----:B------:R-:W-:-:S04]  /*db90*/  @!P0 LOP3.LUT R124, R125, R124, RZ, 0x3c, !PT ;  /* 0x0000007c7d7c8212 */ /* 0x000fc800078e3cff */
[----:B------:R-:W-:Y:S01]  /*dba0*/  @!P0 LOP3.LUT R125, R125, R124, RZ, 0x3c, !PT ;  /* 0x0000007c7d7d8212 */ /* 0x000fe200078e3cff */
[----:B------:R1:W-:Y:S04]  /*dbb0*/  STS.U8 [R0+UR9+0x4c00], R127 ;  /* 0x004c007f00007988 */ /* 0x0003e80008000009 */
[----:B------:R4:W-:Y:S04]  /*dbc0*/  STS.U8 [R0+UR9+0x4e00], R126 ;  /* 0x004e007e00007988 */ /* 0x0009e80008000009 */
[----:B-1----:R-:W2:Y:S04]  /*dbd0*/  LDL R127, [R1+0xb0] ;  /* 0x0000b000017f7983 */ /* 0x002ea80000100800 */
[----:B----4-:R-:W2:Y:S01]  /*dbe0*/  LDL R126, [R1+0xac] ;  /* 0x0000ac00017e7983 */ /* 0x010ea20000100800 */
[----:B0-----:R-:W-:-:S04]  /*dbf0*/  @!P0 LOP3.LUT R119, R119, R118, RZ, 0x3c, !PT ;  /* 0x0000007677778212 */ /* 0x001fc800078e3cff */
[----:B------:R-:W-:-:S04]  /*dc00*/  @!P0 LOP3.LUT R118, R119, R118, RZ, 0x3c, !PT ;  /* 0x0000007677768212 */ /* 0x000fc800078e3cff */
[----:B------:R-:W-:-:S05]  /*dc10*/  @!P0 LOP3.LUT R119, R119, R118, RZ, 0x3c, !PT ;  /* 0x0000007677778212 */ /* 0x000fca00078e3cff */
[----:B------:R0:W4:Y:S02]  /*dc20*/  @!P0 LDG.E.U8 R102, desc[UR20][R118.64] ;  /* 0x0000001476668981 */ /* 0x000124000c1e1100 */
[----:B0-----:R-:W-:Y:S02]  /*dc30*/  @!P0 IMAD.MOV.U32 R118, RZ, RZ, R121 ;  /* 0x000000ffff768224 */ /* 0x001fe400078e0079 */
[----:B------:R-:W-:Y:S02]  /*dc40*/  @!P0 IMAD.MOV.U32 R119, RZ, RZ, R227 ;  /* 0x000000ffff778224 */ /* 0x000fe400078e00e3 */
[----:B------:R-:W-:Y:S01]  /*dc50*/  @!P0 IMAD.MOV.U32 R121, RZ, RZ, R199 ;  /* 0x000000ffff798224 */ /* 0x000fe200078e00c7 */
[----:B------:R-:W3:Y:S04]  /*dc60*/  LDL R227, [R1+0xf0] ;  /* 0x0000f00001e37983 */ /* 0x000ee80000100800 */
[----:B------:R0:W3:Y:S02]  /*dc70*/  @!P0 LDG.E.U8 R116, desc[UR20][R118.64] ;  /* 0x0000001476748981 */ /* 0x0000e4000c1e1100 */
[----:B0-----:R-:W-:-:S02]  /*dc80*/  PRMT R118, RZ, 0x7610, R118 ;  /* 0x00007610ff767816 */ /* 0x001fc40000000076 */
[----:B------:R-:W-:-:S04]  /*dc90*/  PRMT R119, RZ, 0x7610, R119 ;  /* 0x00007610ff777816 */ /* 0x000fc80000000077 */
[----:B------:R0:W3:Y:S02]  /*dca0*/  @!P0 LDG.E.U8 R118, desc[UR20][R120.64] ;  /* 0x0000001478768981 */ /* 0x0000e4000c1e1100 */
[----:B0-----:R-:W-:Y:S02]  /*dcb0*/  @!P0 IMAD.MOV.U32 R120, RZ, RZ, R216 ;  /* 0x000000ffff788224 */ /* 0x001fe400078e00d8 */
[----:B------:R-:W-:-:S05]  /*dcc0*/  @!P0 IMAD.MOV.U32 R121, RZ, RZ, R215 ;  /* 0x000000ffff798224 */ /* 0x000fca00078e00d7 */
[----:B------:R0:W3:Y:S02]  /*dcd0*/  @!P0 LDG.E.U8 R119, desc[UR20][R120.64] ;  /* 0x0000001478778981 */ /* 0x0000e4000c1e1100 */
[----:B0-----:R-:W-:Y:S02]  /*dce0*/  PRMT R120, RZ, 0x7610, R120 ;  /* 0x00007610ff787816 */ /* 0x001fe40000000078 */
[----:B------:R-:W-:-:S04]  /*dcf0*/  PRMT R121, RZ, 0x7610, R121 ;  /* 0x00007610ff797816 */ /* 0x000fc80000000079 */
[----:B------:R0:W3:Y:S02]  /*dd00*/  @!P0 LDG.E.U8 R120, desc[UR20][R122.64] ;  /* 0x000000147a788981 */ /* 0x0000e4000c1e1100 */
[----:B0-----:R-:W-:Y:S02]  /*dd10*/  @!P0 IMAD.MOV.U32 R122, RZ, RZ, R249 ;  /* 0x000000ffff7a8224 */ /* 0x001fe400078e00f9 */
[----:B------:R-:W-:-:S05]  /*dd20*/  @!P0 IMAD.MOV.U32 R123, RZ, RZ, R248 ;  /* 0x000000ffff7b8224 */ /* 0x000fca00078e00f8 */
[----:B------:R0:W3:Y:S02]  /*dd30*/  @!P0 LDG.E.U8 R121, desc[UR20][R122.64] ;  /* 0x000000147a798981 */ /* 0x0000e4000c1e1100 */
[----:B0-----:R-:W-:-:S06]  /*dd40*/  PRMT R122, RZ, 0x7610, R122 ;  /* 0x00007610ff7a7816 */ /* 0x001fcc000000007a */
[----:B------:R0:W3:Y:S04]  /*dd50*/  @!P0 LDG.E.U8 R122, desc[UR20][R124.64] ;  /* 0x000000147c7a8981 */ /* 0x0000e8000c1e1100 */
[----:B------:R-:W0:Y:S04]  /*dd60*/  LDL R124, [R1+0x6c] ;  /* 0x00006c00017c7983 */ /* 0x000e280000100800 */
[----:B------:R-:W0:Y:S01]  /*dd70*/  LDL R125, [R1+0x70] ;  /* 0x00007000017d7983 */ /* 0x000e220000100800 */
[----:B------:R-:W-:Y:S02]  /*dd80*/  PRMT R123, RZ, 0x7610, R123 ;  /* 0x00007610ff7b7816 */ /* 0x000fe4000000007b */
[----:B--2---:R-:W-:-:S04]  /*dd90*/  @!P0 LOP3.LUT R127, R127, R126, RZ, 0x3c, !PT ;  /* 0x0000007e7f7f8212 */ /* 0x004fc800078e3cff */
[----:B------:R-:W-:-:S04]  /*dda0*/  @!P0 LOP3.LUT R126, R127, R126, RZ, 0x3c, !PT ;  /* 0x0000007e7f7e8212 */ /* 0x000fc800078e3cff */
[----:B------:R-:W-:Y:S02]  /*ddb0*/  @!P0 LOP3.LUT R127, R127, R126, RZ, 0x3c, !PT ;  /* 0x0000007e7f7f8212 */ /* 0x000fe400078e3cff */
[----:B0-----:R-:W-:-:S04]  /*ddc0*/  @!P0 LOP3.LUT R125, R125, R124, RZ, 0x3c, !PT ;  /* 0x0000007c7d7d8212 */ /* 0x001fc800078e3cff */
[----:B------:R-:W-:-:S04]  /*ddd0*/  @!P0 LOP3.LUT R124, R125, R124, RZ, 0x3c, !PT ;  /* 0x0000007c7d7c8212 */ /* 0x000fc800078e3cff */
[----:B------:R-:W-:-:S05]  /*dde0*/  @!P0 LOP3.LUT R125, R125, R124, RZ, 0x3c, !PT ;  /* 0x0000007c7d7d8212 */ /* 0x000fca00078e3cff */
[----:B------:R0:W2:Y:S02]  /*ddf0*/  @!P0 LDG.E.U8 R123, desc[UR20][R124.64] ;  /* 0x000000147c7b8981 */ /* 0x0000a4000c1e1100 */
[----:B0-----:R-:W-:-:S06]  /*de00*/  PRMT R124, RZ, 0x7610, R124 ;  /* 0x00007610ff7c7816 */ /* 0x001fcc000000007c */
[----:B------:R3:W2:Y:S04]  /*de10*/  @!P0 LDG.E.U8 R124, desc[UR20][R126.64] ;  /* 0x000000147e7c8981 */ /* 0x0006a8000c1e1100 */
[----:B------:R-:W2:Y:S01]  /*de20*/  LDL R127, [R1+0xec] ;  /* 0x0000ec00017f7983 */ /* 0x000ea20000100800 */
[----:B------:R-:W-:Y:S01]  /*de30*/  PRMT R125, RZ, 0x7610, R125 ;  /* 0x00007610ff7d7816 */ /* 0x000fe2000000007d */
[----:B---3--:R-:W-:Y:S02]  /*de40*/  @!P0 IMAD.MOV.U32 R126, RZ, RZ, R227 ;  /* 0x000000ffff7e8224 */ /* 0x008fe400078e00e3 */
[----:B------:R-:W-:Y:S04]  /*de50*/  STS.U8 [R0+UR9+0x5000], R167 ;  /* 0x005000a700007988 */ /* 0x000fe80008000009 */
[----:B------:R0:W-:Y:S04]  /*de60*/  STS.U8 [R0+UR9+0x5200], R128 ;  /* 0x0052008000007988 */ /* 0x0001e80008000009 */
[----:B------:R1:W-:Y:S04]  /*de70*/  STS.U8 [R0+UR9+0x5400], R129 ;  /* 0x0054008100007988 */ /* 0x0003e80008000009 */
[----:B------:R-:W3:Y:S01]  /*de80*/  LDL R227, [R1+0x38] ;  /* 0x0000380001e37983 */ /* 0x000ee20000100800 */
[----:B0-----:R-:W-:-:S02]  /*de90*/  PRMT R128, RZ, 0x7610, R128 ;  /* 0x00007610ff807816 */ /* 0x001fc40000000080 */
[----:B-1----:R-:W-:Y:S01]  /*dea0*/  PRMT R129, RZ, 0x7610, R129 ;  /* 0x00007610ff817816 */ /* 0x002fe20000000081 */
[----:B------:R0:W-:Y:S04]  /*deb0*/  STS.U8 [R0+UR9+0x5600], R130 ;  /* 0x0056008200007988 */ /* 0x0001e80008000009 */
[----:B------:R1:W-:Y:S01]  /*dec0*/  STS.U8 [R0+UR9+0x5800], R131 ;  /* 0x0058008300007988 */ /* 0x0003e20008000009 */
[----:B0-----:R-:W-:Y:S02]  /*ded0*/  PRMT R130, RZ, 0x7610, R130 ;  /* 0x00007610ff827816 */ /* 0x001fe40000000082 */
[----:B-1----:R-:W-:Y:S01]  /*dee0*/  PRMT R131, RZ, 0x7610, R131 ;  /* 0x00007610ff837816 */ /* 0x002fe20000000083 */
[----:B--2---:R0:W2:Y:S02]  /*def0*/  @!P0 LDG.E.U8 R125, desc[UR20][R126.64] ;  /* 0x000000147e7d8981 */ /* 0x0040a4000c1e1100 */
[----:B0-----:R-:W-:-:S02]  /*df00*/  @!P0 IMAD.MOV.U32 R126, RZ, RZ, R202 ;  /* 0x000000ffff7e8224 */ /* 0x001fc400078e00ca */
        /* <DEDUP_REMOVED lines=11> */
[----:B------:R-:W2:Y:S01]  /*dfc0*/  LDL R127, [R1+0x34] ;  /* 0x00003400017f7983 */ /* 0x000ea20000100800 */
[----:B---3--:R-:W-:-:S03]  /*dfd0*/  @!P0 IMAD.MOV.U32 R126, RZ, RZ, R227 ;  /* 0x000000ffff7e8224 */ /* 0x008fc600078e00e3 */
[----:B------:R0:W-:Y:S02]  /*dfe0*/  STS.U8 [R0+UR9+0x5a00], R132 ;  /* 0x005a008400007988 */ /* 0x0001e40008000009 */
[----:B0-----:R-:W-:-:S06]  /*dff0*/  PRMT R132, RZ, 0x7610, R132 ;  /* 0x00007610ff847816 */ /* 0x001fcc0000000084 */
[----:B--2---:R0:W2:Y:S04]  /*e000*/  @!P0 LDG.E.U8 R132, desc[UR20][R126.64] ;  /* 0x000000147e848981 */ /* 0x0040a8000c1e1100 */
[----:B------:R-:W0:Y:S04]  /*e010*/  LDL R126, [R1+0x74] ;  /* 0x00007400017e7983 */ /* 0x000e280000100800 */
[----:B------:R-:W0:Y:S04]  /*e020*/  LDL R127, [R1+0x78] ;  /* 0x00007800017f7983 */ /* 0x000e280000100800 */
[----:B------:R1:W-:Y:S02]  /*e030*/  STS.U8 [R0+UR9+0x5c00], R166 ;  /* 0x005c00a600007988 */ /* 0x0003e40008000009 */
[----:B-1----:R-:W-:-:S02]  /*e040*/  PRMT R166, RZ, 0x7610, R166 ;  /* 0x00007610ffa67816 */ /* 0x002fc400000000a6 */
[----:B0-----:R-:W-:-:S04]  /*e050*/  @!P0 LOP3.LUT R127, R127, R126, RZ, 0x3c, !PT ;  /* 0x0000007e7f7f8212 */ /* 0x001fc800078e3cff */
[----:B------:R-:W-:-:S04]  /*e060*/  @!P0 LOP3.LUT R126, R127, R126, RZ, 0x3c, !PT ;  /* 0x0000007e7f7e8212 */ /* 0x000fc800078e3cff */
[----:B------:R-:W-:-:S05]  /*e070*/  @!P0 LOP3.LUT R127, R127, R126, RZ, 0x3c, !PT ;  /* 0x0000007e7f7f8212 */ /* 0x000fca00078e3cff */
[----:B------:R0:W3:Y:S04]  /*e080*/  @!P0 LDG.E.U8 R166, desc[UR20][R126.64] ;  /* 0x000000147ea68981 */ /* 0x0000e8000c1e1100 */
[----:B------:R-:W0:Y:S04]  /*e090*/  LDL R126, [R1+0xb4] ;  /* 0x0000b400017e7983 */ /* 0x000e280000100800 */
[----:B------:R-:W0:Y:S04]  /*e0a0*/  LDL R127, [R1+0xb8] ;  /* 0x0000b800017f7983 */ /* 0x000e280000100800 */
[----:B------:R1:W-:Y:S02]  /*e0b0*/  STS.U8 [R0+UR9+0x5e00], R165 ;  /* 0x005e00a500007988 */ /* 0x0003e40008000009 */
[----:B-1----:R-:W-:Y:S01]  /*e0c0*/  PRMT R165, RZ, 0x7610, R165 ;  /* 0x00007610ffa57816 */ /* 0x002fe200000000a5 */
[----:B------:R-:W1:Y:S01]  /*e0d0*/  S2R R227, SR_TID.X ;  /* 0x0000000000e37919 */ /* 0x000e620000002100 */
[----:B0-----:R-:W-:-:S04]  /*e0e0*/  @!P0 LOP3.LUT R127, R127, R126, RZ, 0x3c, !PT ;  /* 0x0000007e7f7f8212 */ /* 0x001fc800078e3cff */
[----:B------:R-:W-:-:S04]  /*e0f0*/  @!P0 LOP3.LUT R126, R127, R126, RZ, 0x3c, !PT ;  /* 0x0000007e7f7e8212 */ /* 0x000fc800078e3cff */
[----:B------:R-:W-:-:S05]  /*e100*/  @!P0 LOP3.LUT R127, R127, R126, RZ, 0x3c, !PT ;  /* 0x0000007e7f7f8212 */ /* 0x000fca00078e3cff */
[----:B------:R0:W2:Y:S04]  /*e110*/  @!P0 LDG.E.U8 R165, desc[UR20][R126.64] ;  /* 0x000000147ea58981 */ /* 0x0000a8000c1e1100 */
[----:B------:R-:W0:Y:S04]  /*e120*/  LDL R126, [R1+0xf4] ;  /* 0x0000f400017e7983 */ /* 0x000e280000100800 */
[----:B------:R-:W0:Y:S01]  /*e130*/  LDL R127, [R1+0xf8] ;  /* 0x0000f800017f7983 */ /* 0x000e220000100800 */
[----:B-1----:R-:W-:-:S04]  /*e140*/  LOP3.LUT R227, R227, 0x7f, RZ, 0xc0, !PT ;  /* 0x0000007fe3e37812 */ /* 0x002fc800078ec0ff */
[----:B------:R-:W-:-:S05]  /*e150*/  LOP3.LUT R227, R227, 0x10, RZ, 0x3c, !PT ;  /* 0x00000010e3e37812 */ /* 0x000fca00078e3cff */
[----:B------:R1:W-:Y:S04]  /*e160*/  STS.U8 [R227+UR9+0x4080], R164 ;  /* 0x004080a4e3007988 */ /* 0x0003e80008000009 */
[----:B------:R3:W-:Y:S01]  /*e170*/  STS.U8 [R227+UR9+0x4280], R163 ;  /* 0x004280a3e3007988 */ /* 0x0007e20008000009 */
[----:B-1----:R-:W-:Y:S02]  /*e180*/  PRMT R164, RZ, 0x7610, R164 ;  /* 0x00007610ffa47816 */ /* 0x002fe400000000a4 */
[----:B---3--:R-:W-:Y:S01]  /*e190*/  PRMT R163, RZ, 0x7610, R163 ;  /* 0x00007610ffa37816 */ /* 0x008fe200000000a3 */
[----:B------:R1:W-:Y:S04]  /*e1a0*/  STS.U8 [R227+UR9+0x4480], R162 ;  /* 0x004480a2e3007988 */ /* 0x0003e80008000009 */
[----:B------:R3:W-:Y:S01]  /*e1b0*/  STS.U8 [R227+UR9+0x4680], R161 ;  /* 0x004680a1e3007988 */ /* 0x0007e20008000009 */
[----:B-1----:R-:W-:-:S02]  /*e1c0*/  PRMT R162, RZ, 0x7610, R162 ;  /* 0x00007610ffa27816 */ /* 0x002fc400000000a2 */
[----:B---3--:R-:W-:Y:S02]  /*e1d0*/  PRMT R161, RZ, 0x7610, R161 ;  /* 0x00007610ffa17816 */ /* 0x008fe400000000a1 */
[----:B0-----:R-:W-:-:S04]  /*e1e0*/  @!P0 LOP3.LUT R127, R127, R126, RZ, 0x3c, !PT ;  /* 0x0000007e7f7f8212 */ /* 0x001fc800078e3cff */
[----:B------:R-:W-:-:S04]  /*e1f0*/  @!P0 LOP3.LUT R126, R127, R126, RZ, 0x3c, !PT ;  /* 0x0000007e7f7e8212 */ /* 0x000fc800078e3cff */
[----:B------:R-:W-:-:S05]  /*e200*/  @!P0 LOP3.LUT R127, R127, R126, RZ, 0x3c, !PT ;  /* 0x0000007e7f7f8212 */ /* 0x000fca00078e3cff */
[----:B------:R0:W3:Y:S02]  /*e210*/  @!P0 LDG.E.U8 R164, desc[UR20][R126.64] ;  /* 0x000000147ea48981 */ /* 0x0000e4000c1e1100 */
        /* <DEDUP_REMOVED lines=9> */
[----:B------:R-:W0:Y:S04]  /*e2b0*/  LDL R127, [R1] ;  /* 0x00000000017f7983 */ /* 0x000e280000100800 */
[----:B------:R1:W-:Y:S02]  /*e2c0*/  STS.U8 [R227+UR9+0x4880], R160 ;  /* 0x004880a0e3007988 */ /* 0x0003e40008000009 */
[----:B-1----:R-:W-:Y:S01]  /*e2d0*/  PRMT R160, RZ, 0x7610, R160 ;  /* 0x00007610ffa07816 */ /* 0x002fe200000000a0 */
[----:B0-----:R-:W-:-:S02]  /*e2e0*/  @!P0 IMAD.MOV.U32 R126, RZ, RZ, R127 ;  /* 0x000000ffff7e8224 */ /* 0x001fc400078e007f */
[----:B------:R-:W-:-:S05]  /*e2f0*/  @!P0 IMAD.MOV.U32 R127, RZ, RZ, R252 ;  /* 0x000000ffff7f8224 */ /* 0x000fca00078e00fc */
[----:B------:R0:W2:Y:S04]  /*e300*/  @!P0 LDG.E.U8 R160, desc[UR20][R126.64] ;  /* 0x000000147ea08981 */ /* 0x0000a8000c1e1100 */
[----:B------:R-:W0:Y:S04]  /*e310*/  LDL R126, [R1+0x3c] ;  /* 0x00003c00017e7983 */ /* 0x000e280000100800 */
[----:B------:R-:W0:Y:S04]  /*e320*/  LDL R127, [R1+0x40] ;  /* 0x00004000017f7983 */ /* 0x000e280000100800 */
[----:B------:R1:W-:Y:S02]  /*e330*/  STS.U8 [R227+UR9+0x4a80], R159 ;  /* 0x004a809fe3007988 */ /* 0x0003e40008000009 */
[----:B-1----:R-:W-:-:S02]  /*e340*/  PRMT R159, RZ, 0x7610, R159 ;  /* 0x00007610ff9f7816 */ /* 0x002fc4000000009f */
[----:B0-----:R-:W-:-:S04]  /*e350*/  @!P0 LOP3.LUT R127, R127, R126, RZ, 0x3c, !PT ;  /* 0x0000007e7f7f8212 */ /* 0x001fc800078e3cff */
[----:B------:R-:W-:-:S04]  /*e360*/  @!P0 LOP3.LUT R126, R127, R126, RZ, 0x3c, !PT ;  /* 0x0000007e7f7e8212 */ /* 0x000fc800078e3cff */
[----:B------:R-:W-:-:S05]  /*e370*/  @!P0 LOP3.LUT R127, R127, R126, RZ, 0x3c, !PT ;  /* 0x0000007e7f7f8212 */ /* 0x000fca00078e3cff */
        /* <DEDUP_REMOVED lines=19> */
[----:B------:R1:W-:Y:S04]  /*e4b0*/  STS.U8 [R227+UR9+0x5080], R156 ;  /* 0x0050809ce3007988 */ /* 0x0003e80008000009 */
[----:B------:R3:W-:Y:S01]  /*e4c0*/  STS.U8 [R227+UR9+0x5280], R155 ;  /* 0x0052809be3007988 */ /* 0x0007e20008000009 */
[----:B-1----:R-:W-:-:S02]  /*e4d0*/  PRMT R156, RZ, 0x7610, R156 ;  /* 0x00007610ff9c7816 */ /* 0x002fc4000000009c */
[----:B---3--:R-:W-:Y:S01]  /*e4e0*/  PRMT R155, RZ, 0x7610, R155 ;  /* 0x00007610ff9b7816 */ /* 0x008fe2000000009b */
[----:B------:R1:W-:Y:S04]  /*e4f0*/  STS.U8 [R227+UR9+0x5480], R154 ;  /* 0x0054809ae3007988 */ /* 0x0003e80008000009 */
[----:B------:R3:W-:Y:S01]  /*e500*/  STS.U8 [R227+UR9+0x5680], R153 ;  /* 0x00568099e3007988 */ /* 0x0007e20008000009 */
[----:B-1----:R-:W-:Y:S02]  /*e510*/  PRMT R154, RZ, 0x7610, R154 ;  /* 0x00007610ff9a7816 */ /* 0x002fe4000000009a */
        /* <DEDUP_REMOVED lines=42> */
[----:B------:R-:W2:Y:S01]  /*e7c0*/  LDL.LU R227, [R1+0x148] ;  /* 0x0001480001e37983 */ /* 0x000ea20000300800 */
[----:B0-----:R-:W-:-:S04]  /*e7d0*/  @!P0 LOP3.LUT R127, R127, R126, RZ, 0x3c, !PT ;  /* 0x0000007e7f7f8212 */ /* 0x001fc800078e3cff */
[----:B------:R-:W-:-:S04]  /*e7e0*/  @!P0 LOP3.LUT R126, R127, R126, RZ, 0x3c, !PT ;  /* 0x0000007e7f7e8212 */ /* 0x000fc800078e3cff */
[----:B------:R-:W-:-:S05]  /*e7f0*/  @!P0 LOP3.LUT R127, R127, R126, RZ, 0x3c, !PT ;  /* 0x0000007e7f7f8212 */ /* 0x000fca00078e3cff */
[----:B------:R0:W2:Y:S04]  /*e800*/  @!P0 LDG.E.U8 R149, desc[UR20][R126.64] ;  /* 0x000000147e958981 */ /* 0x0000a8000c1e1100 */
[----:B------:R-:W0:Y:S04]  /*e810*/  LDL R126, [R1+0x104] ;  /* 0x00010400017e7983 */ /* 0x000e280000100800 */
[----:B------:R-:W0:Y:S01]  /*e820*/  LDL R127, [R1+0x108] ;  /* 0x00010800017f7983 */ /* 0x000e220000100800 */
[----:B------:R-:W-:-:S04]  /*e830*/  LOP3.LUT R245, R245, 0x7f, RZ, 0xc0, !PT ;  /* 0x0000007ff5f57812 */ /* 0x000fc800078ec0ff */
        /* <DEDUP_REMOVED lines=106> */
[----:B------:R-:W-:-:S05]  /*eee0*/  LOP3.LUT R0, R0, 0x30, RZ, 0x3c, !PT ;  /* 0x0000003000007812 */ /* 0x000fca00078e3cff */
[----:B------:R1:W-:Y:S01]  /*eef0*/  STS.U8 [R0+UR9+0x4180], R244 ;  /* 0x004180f400007988 */ /* 0x0003e20008000009 */
[----:B0-----:R-:W-:-:S04]  /*ef00*/  @!P0 LOP3.LUT R127, R127, R126, RZ, 0x3c, !PT ;  /* 0x0000007e7f7f8212 */ /* 0x001fc800078e3cff */
[----:B------:R-:W-:-:S04]  /*ef10*/  @!P0 LOP3.LUT R126, R127, R126, RZ, 0x3c, !PT ;  /* 0x0000007e7f7e8212 */ /* 0x000fc800078e3cff */
[----:B------:R-:W-:-:S05]  /*ef20*/  @!P0 LOP3.LUT R127, R127, R126, RZ, 0x3c, !PT ;  /* 0x0000007e7f7f8212 */ /* 0x000fca00078e3cff */
[----:B------:R0:W2:Y:S04]  /*ef30*/  @!P0 LDG.E.U8 R133, desc[UR20][R126.64] ;  /* 0x000000147e858981 */ /* 0x0000a8000c1e1100 */
[----:B------:R-:W0:Y:S04]  /*ef40*/  LDL R126, [R1+0x114] ;  /* 0x00011400017e7983 */ /* 0x000e280000100800 */
[----:B------:R-:W0:Y:S04]  /*ef50*/  LDL R127, [R1+0x118] ;  /* 0x00011800017f7983 */ /* 0x000e280000100800 */
[----:B-1----:R-:W2:Y:S01]  /*ef60*/  LDL.LU R244, [R1+0x140] ;  /* 0x0001400001f47983 */ /* 0x002ea20000300800 */
[----:B------:R-:W-:-:S03]  /*ef70*/  PRMT R167, RZ, 0x7610, R167 ;  /* 0x00007610ffa77816 */ /* 0x000fc600000000a7 */
[----:B------:R1:W-:Y:S04]  /*ef80*/  STS.U8 [R0+UR9+0x4380], R238 ;  /* 0x004380ee00007988 */ /* 0x0003e80008000009 */
[----:B------:R3:W-:Y:S01]  /*ef90*/  STS.U8 [R0+UR9+0x4580], R192 ;  /* 0x004580c000007988 */ /* 0x0007e20008000009 */
[----:B-1----:R-:W-:Y:S02]  /*efa0*/  PRMT R238, RZ, 0x7610, R238 ;  /* 0x00007610ffee7816 */ /* 0x002fe400000000ee */
[----:B---3--:R-:W-:Y:S01]  /*efb0*/  PRMT R192, RZ, 0x7610, R192 ;  /* 0x00007610ffc07816 */ /* 0x008fe200000000c0 */
[----:B------:R1:W-:Y:S02]  /*efc0*/  STS.U8 [R0+UR9+0x4780], R187 ;  /* 0x004780bb00007988 */ /* 0x0003e40008000009 */
[----:B-1----:R-:W-:-:S02]  /*efd0*/  PRMT R187, RZ, 0x7610, R187 ;  /* 0x00007610ffbb7816 */ /* 0x002fc400000000bb */
[----:B0-----:R-:W-:-:S04]  /*efe0*/  @!P0 LOP3.LUT R127, R127, R126, RZ, 0x3c, !PT ;  /* 0x0000007e7f7f8212 */ /* 0x001fc800078e3cff */
[----:B------:R-:W-:-:S04]  /*eff0*/  @!P0 LOP3.LUT R126, R127, R126, RZ, 0x3c, !PT ;  /* 0x0000007e7f7e8212 */ /* 0x000fc800078e3cff */
[----:B------:R-:W-:-:S05]  /*f000*/  @!P0 LOP3.LUT R127, R127, R126, RZ, 0x3c, !PT ;  /* 0x0000007e7f7f8212 */ /* 0x000fca00078e3cff */
[----:B------:R0:W3:Y:S02]  /*f010*/  @!P0 LDG.E.U8 R167, desc[UR20][R126.64] ;  /* 0x000000147ea78981 */ /* 0x0000e4000c1e1100 */
[----:B0-----:R-:W-:Y:S02]  /*f020*/  @!P0 IMAD.MOV.U32 R126, RZ, RZ, R212 ;  /* 0x000000ffff7e8224 */ /* 0x001fe400078e00d4 */
[----:B------:R-:W-:-:S05]  /*f030*/  @!P0 IMAD.MOV.U32 R127, RZ, RZ, R211 ;  /* 0x000000ffff7f8224 */ /* 0x000fca00078e00d3 */
[----:B------:R0:W3:Y:S02]  /*f040*/  @!P0 LDG.E.U8 R238, desc[UR20][R126.64] ;  /* 0x000000147eee8981 */ /* 0x0000e4000c1e1100 */
[----:B0-----:R-:W-:Y:S02]  /*f050*/  @!P0 IMAD.MOV.U32 R126, RZ, RZ, R228 ;  /* 0x000000ffff7e8224 */ /* 0x001fe400078e00e4 */
[----:B--2---:R-:W-:-:S05]  /*f060*/  @!P0 IMAD.MOV.U32 R127, RZ, RZ, R227 ;  /* 0x000000ffff7f8224 */ /* 0x004fca00078e00e3 */
        /* <DEDUP_REMOVED lines=40> */
[----:B------:R-:W5:Y:S01]  /*f2f0*/  LDL.LU R0, [R1+0x13c] ;  /* 0x00013c0001007983 */ /* 0x000f620000300800 */
[----:B0-----:R-:W-:-:S04]  /*f300*/  @!P0 LOP3.LUT R127, R127, R126, RZ, 0x3c, !PT ;  /* 0x0000007e7f7f8212 */ /* 0x001fc800078e3cff */
[----:B------:R-:W-:-:S04]  /*f310*/  @!P0 LOP3.LUT R126, R127, R126, RZ, 0x3c, !PT ;  /* 0x0000007e7f7e8212 */ /* 0x000fc800078e3cff */
[----:B------:R-:W-:-:S05]  /*f320*/  @!P0 LOP3.LUT R127, R127, R126, RZ, 0x3c, !PT ;  /* 0x0000007e7f7f8212 */ /* 0x000fca00078e3cff */
[----:B------:R0:W2:Y:S02]  /*f330*/  @!P0 LDG.E.U8 R115, desc[UR20][R126.64] ;  /* 0x000000147e738981 */ /* 0x0000a4000c1e1100 */
[----:B0-----:R-:W0:Y:S02]  /*f340*/  S2R R127, SR_TID.X ;  /* 0x00000000007f7919 */ /* 0x001e240000002100 */
[C---:B0-----:R-:W-:Y:S02]  /*f350*/  LOP3.LUT R126, R127.reuse, 0x7f, RZ, 0xc0, !PT ;  /* 0x0000007f7f7e7812 */ /* 0x041fe400078ec0ff */
[----:B------:R-:W-:Y:S02]  /*f360*/  LOP3.LUT R127, R127, 0x7f, RZ, 0xc0, !PT ;  /* 0x0000007f7f7f7812 */ /* 0x000fe400078ec0ff */
[----:B------:R-:W-:-:S05]  /*f370*/  LOP3.LUT R126, R126, 0x30, RZ, 0x3c, !PT ;  /* 0x000000307e7e7812 */ /* 0x000fca00078e3cff */
[----:B------:R0:W-:Y:S02]  /*f380*/  STS.U8 [R126+UR9+0x5380], R101 ;  /* 0x005380657e007988 */ /* 0x0001e40008000009 */
[----:B0-----:R-:W-:Y:S01]  /*f390*/  LOP3.LUT R101, R127, 0x30, RZ, 0x3c, !PT ;  /* 0x000000307f657812 */ /* 0x001fe200078e3cff */
[----:B------:R-:W0:Y:S04]  /*f3a0*/  S2R R126, SR_TID.X ;  /* 0x00000000007e7919 */ /* 0x000e280000002100 */
[----:B------:R1:W-:Y:S02]  /*f3b0*/  STS.U8 [R101+UR9+0x5580], R114 ;  /* 0x0055807265007988 */ /* 0x0003e40008000009 */
[----:B-1----:R-:W1:Y:S02]  /*f3c0*/  S2R R114, SR_TID.X ;  /* 0x0000000000727919 */ /* 0x002e640000002100 */
[----:B------:R0:W-:Y:S04]  /*f3d0*/  STS.U8 [R101+UR9+0x5780], R113 ;  /* 0x0057807165007988 */ /* 0x0001e80008000009 */
[----:B------:R0:W-:Y:S04]  /*f3e0*/  STS.U8 [R101+UR9+0x5980], R112 ;  /* 0x0059807065007988 */ /* 0x0001e80008000009 */
[----:B------:R-:W-:Y:S01]  /*f3f0*/  STS.U8 [R101+UR9+0x5b80], R111 ;  /* 0x005b806f65007988 */ /* 0x000fe20008000009 */
[----:B0-----:R-:W-:-:S03]  /*f400*/  LOP3.LUT R127, R126, 0x7f, RZ, 0xc0, !PT ;  /* 0x0000007f7e7f7812 */ /* 0x001fc600078ec0ff */
[----:B------:R-:W-:Y:S04]  /*f410*/  STS.U8 [R101+UR9+0x5d80], R110 ;  /* 0x005d806e65007988 */ /* 0x000fe80008000009 */
[----:B------:R-:W-:Y:S04]  /*f420*/  STS.U8 [R101+UR9+0x5f80], R109 ;  /* 0x005f806d65007988 */ /* 0x000fe80008000009 */
[----:B------:R-:W-:Y:S01]  /*f430*/  STS.U8 [R127+UR9+0x6000], R108 ;  /* 0x0060006c7f007988 */ /* 0x000fe20008000009 */
[----:B-1----:R-:W-:-:S03]  /*f440*/  LOP3.LUT R114, R114, 0x7f, RZ, 0xc0, !PT ;  /* 0x0000007f72727812 */ /* 0x002fc600078ec0ff */
[----:B------:R-:W-:Y:S01]  /*f450*/  STS.U8 [R127+UR9+0x6400], R107 ;  /* 0x0064006b7f007988 */ /* 0x000fe20008000009 */
[----:B------:R-:W-:-:S03]  /*f460*/  LOP3.LUT R113, R114, 0x10, RZ, 0x3c, !PT ;  /* 0x0000001072717812 */ /* 0x000fc600078e3cff */
[----:B------:R-:W-:Y:S04]  /*f470*/  STS.U8 [R127+UR9+0x6800], R106 ;  /* 0x0068006a7f007988 */ /* 0x000fe80008000009 */
[----:B------:R-:W-:Y:S04]  /*f480*/  STS.U8 [R127+UR9+0x6c00], R105 ;  /* 0x006c00697f007988 */ /* 0x000fe80008000009 */
[----:B------:R-:W-:Y:S04]  /*f490*/  STS.U8 [R127+UR9+0x7000], R104 ;  /* 0x007000687f007988 */ /* 0x000fe80008000009 */
[----:B------:R-:W-:Y:S04]  /*f4a0*/  STS.U8 [R127+UR9+0x7400], R103 ;  /* 0x007400677f007988 */ /* 0x000fe80008000009 */
[----:B----4-:R-:W-:Y:S04]  /*f4b0*/  STS.U8 [R127+UR9+0x7800], R102 ;  /* 0x007800667f007988 */ /* 0x010fe80008000009 */
[----:B------:R-:W-:Y:S01]  /*f4c0*/  STS.U8 [R127+UR9+0x7c00], R116 ;  /* 0x007c00747f007988 */ /* 0x000fe20008000009 */
[----:B------:R-:W-:-:S03]  /*f4d0*/  LOP3.LUT R114, R114, 0x20, RZ, 0x3c, !PT ;  /* 0x0000002072727812 */ /* 0x000fc600078e3cff */
        /* <DEDUP_REMOVED lines=11> */
[----:B------:R-:W-:Y:S01]  /*f590*/  STS.U8 [R114+UR9+0x6d00], R131 ;  /* 0x006d008372007988 */ /* 0x000fe20008000009 */
[----:B------:R-:W-:-:S03]  /*f5a0*/  LOP3.LUT R126, R126, 0x7f, RZ, 0xc0, !PT ;  /* 0x0000007f7e7e7812 */ /* 0x000fc600078ec0ff */
        /* <DEDUP_REMOVED lines=15> */
[----:B0-----:R-:W-:-:S03]  /*f6a0*/  LOP3.LUT R101, R126, 0x50, RZ, 0x3c, !PT ;  /* 0x000000507e657812 */ /* 0x001fc600078e3cff */
        /* <DEDUP_REMOVED lines=15> */
[----:B------:R1:W-:Y:S04]  /*f7a0*/  STS.U8 [R102+UR9+0x6300], R139 ;  /* 0x0063008b66007988 */ /* 0x0003e80008000009 */
[----:B------:R1:W-:Y:S01]  /*f7b0*/  STS.U8 [R102+UR9+0x6700], R138 ;  /* 0x0067008a66007988 */ /* 0x0003e20008000009 */
[----:B0-----:R-:W-:-:S03]  /*f7c0*/  LOP3.LUT R101, R127, 0x70, RZ, 0x3c, !PT ;  /* 0x000000707f657812 */ /* 0x001fc600078e3cff */
[----:B------:R1:W-:Y:S04]  /*f7d0*/  STS.U8 [R102+UR9+0x6b00], R137 ;  /* 0x006b008966007988 */ /* 0x0003e80008000009 */
[----:B------:R1:W-:Y:S04]  /*f7e0*/  STS.U8 [R102+UR9+0x6f00], R136 ;  /* 0x006f008866007988 */ /* 0x0003e80008000009 */
[----:B------:R1:W-:Y:S04]  /*f7f0*/  STS.U8 [R102+UR9+0x7300], R135 ;  /* 0x0073008766007988 */ /* 0x0003e80008000009 */
[----:B------:R1:W-:Y:S04]  /*f800*/  STS.U8 [R102+UR9+0x7700], R134 ;  /* 0x0077008666007988 */ /* 0x0003e80008000009 */
[----:B------:R1:W-:Y:S04]  /*f810*/  STS.U8 [R102+UR9+0x7b00], R133 ;  /* 0x007b008566007988 */ /* 0x0003e80008000009 */
[----:B---3--:R1:W-:Y:S04]  /*f820*/  STS.U8 [R102+UR9+0x7f00], R167 ;  /* 0x007f00a766007988 */ /* 0x0083e80008000009 */
[----:B------:R1:W-:Y:S04]  /*f830*/  STS.U8 [R101+UR9+0x6380], R238 ;  /* 0x006380ee65007988 */ /* 0x0003e80008000009 */
[----:B--2---:R1:W-:Y:S04]  /*f840*/  STS.U8 [R101+UR9+0x6780], R192 ;  /* 0x006780c065007988 */ /* 0x0043e80008000009 */
[----:B------:R1:W-:Y:S04]  /*f850*/  STS.U8 [R101+UR9+0x6b80], R187 ;  /* 0x006b80bb65007988 */ /* 0x0003e80008000009 */
[----:B------:R1:W-:Y:S04]  /*f860*/  STS.U8 [R101+UR9+0x6f80], R186 ;  /* 0x006f80ba65007988 */ /* 0x0003e80008000009 */
[----:B------:R1:W-:Y:S04]  /*f870*/  STS.U8 [R101+UR9+0x7380], R181 ;  /* 0x007380b565007988 */ /* 0x0003e80008000009 */
[----:B------:R1:W-:Y:S04]  /*f880*/  STS.U8 [R101+UR9+0x7780], R175 ;  /* 0x007780af65007988 */ /* 0x0003e80008000009 */
[----:B------:R1:W-:Y:S04]  /*f890*/  STS.U8 [R101+UR9+0x7b80], R117 ;  /* 0x007b807565007988 */ /* 0x0003e80008000009 */
[----:B------:R1:W-:Y:S01]  /*f8a0*/  STS.U8 [R101+UR9+0x7f80], R115 ;  /* 0x007f807365007988 */ /* 0x0003e20008000009 */
[----:B------:R0:W-:Y:S06]  /*f8b0*/  MEMBAR.ALL.CTA ;  /* 0x0000000000007992 */ /* 0x0001ec0000008000 */
[----:B0-----:R-:W0:Y:S01]  /*f8c0*/  FENCE.VIEW.ASYNC.S ;  /* 0x00000000000073c6 */ /* 0x001e220000000000 */
[----:B------:R-:W-:Y:S01]  /*f8d0*/  ULEA UR6, UR23, UR9, 0x3 ;  /* 0x0000000917067291 */ /* 0x000fe2000f8e18ff */
[----:B------:R-:W-:-:S03]  /*f8e0*/  UMOV UR4, UR5 ;  /* 0x0000000500047c82 */ /* 0x000fc60008000000 */
[----:B------:R-:W-:Y:S01]  /*f8f0*/  UIADD3 UR6, UPT, UPT, UR6, 0x8000, URZ ;  /* 0x0000800006067890 */ /* 0x000fe2000fffe0ff */
[----:B0-----:R-:W-:Y:S06]  /*f900*/  BAR.SYNC.DEFER_BLOCKING 0x0 ;  /* 0x0000000000007b1d */ /* 0x001fec0000010000 */
[----:B-1----:R-:W-:Y:S05]  /*f910*/  BRA.U UP1, `(.L_x_9) ;  /* 0x0000000101487547 */ /* 0x002fea000b800000 */
[----:B------:R-:W-:Y:S01]  /*f920*/  UMOV UR13, 0x80004020 ;  /* 0x80004020000d7882 */ /* 0x000fe20000000000 */
[----:B------:R-:W-:Y:S01]  /*f930*/  UMOV UR15, 0x40004040 ;  /* 0x40004040000f7882 */ /* 0x000fe20000000000 */
[----:B------:R-:W-:Y:S01]  /*f940*/  UMOV UR16, 0x0 ;  /* 0x0000000000107882 */ /* 0x000fe20000000000 */
[----:B------:R-:W-:Y:S01]  /*f950*/  UMOV UR17, 0x4108010 ;  /* 0x0410801000117882 */ /* 0x000fe20000000000 */
[----:B------:R-:W-:Y:S01]  /*f960*/  UMOV UR40, 0x0 ;  /* 0x0000000000287882 */ /* 0x000fe20000000000 */
[----:B------:R-:W-:Y:S01]  /*f970*/  UMOV UR41, 0x4108010 ;  /* 0x0410801000297882 */ /* 0x000fe20000000000 */
[----:B------:R-:W-:Y:S01]  /*f980*/  UMOV UR42, 0x0 ;  /* 0x00000000002a7882 */ /* 0x000fe20000000000 */
[----:B------:R-:W-:Y:S01]  /*f990*/  UMOV UR43, 0x4108010 ;  /* 0x04108010002b7882 */ /* 0x000fe20000000000 */
[----:B------:R-:W-:Y:S01]  /*f9a0*/  UMOV UR7, URZ ;  /* 0x000000ff00077c82 */ /* 0x000fe20008000000 */
[----:B------:R0:W-:Y:S01]  /*f9b0*/  UTCQMMA gdesc[UR12], gdesc[UR14], tmem[UR8], tmem[UR16], idesc[UR17], UPT ;  /* 0x00ff100e0c0075ea */ /* 0x0001e2000b800308 */
        /* <DEDUP_REMOVED lines=8> */
.L_x_9:
[----:B------:R-:W-:Y:S01]  /*fa40*/  UIADD3 UR23, UPT, UPT, UR23, 0x1, URZ ;  /* 0x0000000117177890 */ /* 0x000fe2000fffe0ff */
[----:B------:R-:W-:Y:S01]  /*fa50*/  IMAD.U32 R101, RZ, RZ, UR4 ;  /* 0x00000004ff657e24 */ /* 0x000fe2000f8e00ff */
[----:B------:R-:W-:Y:S02]  /*fa60*/  UIADD3 UR19, UPT, UPT, UR19, -0x1, URZ ;  /* 0xffffffff13137890 */ /* 0x000fe4000fffe0ff */
[----:B------:R-:W-:Y:S02]  /*fa70*/  UISETP.GT.AND UP2, UPT, UR23, 0x1, UPT ;  /* 0x000000011700788c */ /* 0x000fe4000bf44270 */
[----:B------:R-:W-:Y:S02]  /*fa80*/  UIADD3 UR22, UPT, UPT, UR22, -0x80, URZ ;  /* 0xffffff8016167890 */ /* 0x000fe4000fffe0ff */
[----:B0-----:R-:W-:Y:S02]  /*fa90*/  USEL UR5, URZ, 0x1, !UP2 ;  /* 0x00000001ff057887 */ /* 0x001fe4000d000000 */
[----:B------:R-:W-:-:S02]  /*faa0*/  USEL UR23, UR23, URZ, !UP2 ;  /* 0x000000ff17177287 */ /* 0x000fc4000d000000 */
[----:B------:R-:W-:Y:S02]  /*fab0*/  UISETP.NE.U32.AND UP2, UPT, UR19, URZ, UPT ;  /* 0x000000ff1300728c */ /* 0x000fe4000bf45070 */
[----:B------:R-:W-:-:S07]  /*fac0*/  ULOP3.LUT UR5, UR4, UR5, URZ, 0x3c, !UPT ;  /* 0x0000000504057292 */ /* 0x000fce000f8e3cff */
[----:B------:R-:W-:Y:S05]  /*fad0*/  BRA.U UP2, `(.L_x_10) ;  /* 0xffffffa102f07547 */ /* 0x000fea000b83ffff */
.L_x_7:
[----:B------:R-:W-:-:S09]  /*fae0*/  UISETP.GE.AND UP1, UPT, UR24, 0x80, UPT ;  /* 0x000000801800788c */ /* 0x000fd2000bf26270 */
[----:B------:R-:W-:Y:S05]  /*faf0*/  BRA.U !UP1, `(.L_x_11) ;  /* 0x0000000109107547 */ /* 0x000fea000b800000 */
[----:B------:R-:W-:-:S06]  /*fb00*/  USHF.L.U32 UR4, UR4, 0x1f, URZ ;  /* 0x0000001f04047899 */ /* 0x000fcc00080006ff */
[----:B-----5:R-:W-:-:S04]  /*fb10*/  IMAD.U32 R2, RZ, RZ, UR4 ;  /* 0x00000004ff027e24 */ /* 0x020fc8000f8e00ff */
[----:B------:R-:W1:Y:S02]  /*fb20*/  SYNCS.PHASECHK.TRANS64.TRYWAIT P0, [UR6], R2 ;  /* 0x00000002ff0075a7 */ /* 0x000e640008001106 */
[----:B-1----:R-:W-:Y:S05]  /*fb30*/  @!P0 BRA `(.L_x_12) ;  /* 0x0000001800388947 */ /* 0x002fea0003800000 */
.L_x_11:
[----:B------:R-:W2:Y:S01]  /*fb40*/  LDL.LU R39, [R1+0x138] ;  /* 0x0001380001277983 */ /* 0x000ea20000300800 */
[----:B------:R-:W2:Y:S01]  /*fb50*/  LDCU UR4, c[0x0][0x3b4] ;  /* 0x00007680ff0477ac */ /* 0x000ea20008000800 */
[----:B------:R-:W-:Y:S06]  /*fb60*/  BAR.SYNC.DEFER_BLOCKING 0x0 ;  /* 0x0000000000007b1d */ /* 0x000fec0000010000 */
[----:B------:R-:W1:Y:S01]  /*fb70*/  LDCU.128 UR12, c[0x0][0x390] ;  /* 0x00007200ff0c77ac */ /* 0x000e620008000c00 */
[----:B------:R-:W3:Y:S01]  /*fb80*/  S2R R41, SR_TID.X ;  /* 0x0000000000297919 */ /* 0x000ee20000002100 */
[----:B------:R-:W4:Y:S01]  /*fb90*/  LDCU UR5, c[0x0][0x3b8] ;  /* 0x00007700ff0577ac */ /* 0x000f220008000800 */
[----:B------:R-:W0:Y:S01]  /*fba0*/  S2R R40, SR_TID.X ;  /* 0x0000000000287919 */ /* 0x000e220000002100 */
[----:B------:R-:W0:Y:S01]  /*fbb0*/  S2R R42, SR_TID.X ;  /* 0x00000000002a7919 */ /* 0x000e220000002100 */
[----:B------:R-:W1:Y:S02]  /*fbc0*/  @!P1 SYNCS.CCTL.IV [UR9+0x8000] ;  /* 0x00800000ff0099b1 */ /* 0x000e640008000009 */
[----:B-1----:R-:W-:Y:S06]  /*fbd0*/  BAR.SYNC.DEFER_BLOCKING 0x0 ;  /* 0x0000000000007b1d */ /* 0x002fec0000010000 */
[----:B-----5:R-:W-:Y:S01]  /*fbe0*/  LDTM.16dp32bit_t0_t15.x32 R4, tmem[UR10] ;  /* 0x0000000a000479ee */ /* 0x020fe20008a80000 */
[----:B------:R-:W1:Y:S01]  /*fbf0*/  LDTM.16dp32bit_t16_t31.x32 R4, tmem[UR10+0x20] ;  /* 0x0000200a000479ee */ /* 0x000e620008aa0000 */
[----:B---3--:R-:W-:-:S02]  /*fc00*/  IMAD.SHL.U32 R2, R41, 0x10, RZ ;  /* 0x0000001029027824 */ /* 0x008fc400078e00ff */
[C---:B------:R-:W-:Y:S02]  /*fc10*/  IMAD.SHL.U32 R36, R41.reuse, 0x80, RZ ;  /* 0x0000008029247824 */ /* 0x040fe400078e00ff */
[----:B------:R-:W-:Y:S01]  /*fc20*/  IMAD.SHL.U32 R3, R41, 0x8, RZ ;  /* 0x0000000829037824 */ /* 0x000fe200078e00ff */
[----:B------:R-:W-:Y:S02]  /*fc30*/  LOP3.LUT R2, R2, 0xf0, RZ, 0xc0, !PT ;  /* 0x000000f002027812 */ /* 0x000fe400078ec0ff */
[----:B------:R-:W-:Y:S02]  /*fc40*/  LOP3.LUT R37, R36, 0x800, RZ, 0xc0, !PT ;  /* 0x0000080024257812 */ /* 0x000fe400078ec0ff */
[----:B------:R-:W-:Y:S01]  /*fc50*/  LOP3.LUT R3, R3, 0x300, RZ, 0xc0, !PT ;  /* 0x0000030003037812 */ /* 0x000fe200078ec0ff */
[----:B------:R-:W3:Y:S01]  /*fc60*/  @!P1 SYNCS.CCTL.IV [UR9+0x8008] ;  /* 0x00800800ff0099b1 */ /* 0x000ee20008000009 */
[----:B------:R-:W-:Y:S01]  /*fc70*/  IADD3 R2, PT, PT, R2, UR9, R37 ;  /* 0x0000000902027c10 */ /* 0x000fe2000fffe025 */
[----:B------:R-:W-:Y:S01]  /*fc80*/  NOP ;  /* 0x0000000000007918 */ /* 0x000fe20000000000 */
[----:B0-----:R-:W-:-:S02]  /*fc90*/  LEA.HI R44, R40, 0x3e, RZ, 0x1a ;  /* 0x0000003e282c7811 */ /* 0x001fc400078fd0ff */
[----:B------:R-:W-:Y:S01]  /*fca0*/  LEA.HI R40, R42, 0x1e, RZ, 0x1a ;  /* 0x0000001e2a287811 */ /* 0x000fe200078fd0ff */
[----:B------:R-:W-:Y:S01]  /*fcb0*/  IMAD.IADD R36, R3, 0x1, R2 ;  /* 0x0000000103247824 */ /* 0x000fe200078e0202 */
[----:B-1----:R-:W-:Y:S02]  /*fcc0*/  F2FP.SATFINITE.E4M3.F32.PACK_AB_MERGE_C R4, R5, R4, RZ ;  /* 0x000000040504723e */ /* 0x002fe400048070ff */
[----:B------:R-:W-:Y:S02]  /*fcd0*/  F2FP.SATFINITE.E4M3.F32.PACK_AB_MERGE_C R6, R7, R6, RZ ;  /* 0x000000060706723e */ /* 0x000fe400048070ff */
[----:B------:R-:W-:Y:S02]  /*fce0*/  F2FP.SATFINITE.E4M3.F32.PACK_AB_MERGE_C R8, R9, R8, RZ ;  /* 0x000000080908723e */ /* 0x000fe400048070ff */
[----:B------:R-:W-:Y:S02]  /*fcf0*/  F2FP.SATFINITE.E4M3.F32.PACK_AB_MERGE_C R12, R13, R12, RZ ;  /* 0x0000000c0d0c723e */ /* 0x000fe400048070ff */
[----:B------:R-:W-:-:S02]  /*fd00*/  F2FP.SATFINITE.E4M3.F32.PACK_AB_MERGE_C R14, R15, R14, RZ ;  /* 0x0000000e0f0e723e */ /* 0x000fc400048070ff */
[----:B------:R-:W-:Y:S02]  /*fd10*/  F2FP.SATFINITE.E4M3.F32.PACK_AB_MERGE_C R16, R17, R16, RZ ;  /* 0x000000101110723e */ /* 0x000fe400048070ff */
[----:B------:R-:W-:Y:S02]  /*fd20*/  F2FP.SATFINITE.E4M3.F32.PACK_AB_MERGE_C R20, R21, R20, RZ ;  /* 0x000000141514723e */ /* 0x000fe400048070ff */
[----:B------:R-:W-:Y:S02]  /*fd30*/  F2FP.SATFINITE.E4M3.F32.PACK_AB_MERGE_C R22, R23, R22, RZ ;  /* 0x000000161716723e */ /* 0x000fe400048070ff */
[----:B------:R-:W-:Y:S02]  /*fd40*/  F2FP.SATFINITE.E4M3.F32.PACK_AB_MERGE_C R24, R25, R24, RZ ;  /* 0x000000181918723e */ /* 0x000fe400048070ff */
[----:B------:R-:W-:Y:S02]  /*fd50*/  F2FP.SATFINITE.E4M3.F32.PACK_AB_MERGE_C R18, R19, R18, RZ ;  /* 0x000000121312723e */ /* 0x000fe400048070ff */
[----:B------:R-:W-:-:S02]  /*fd60*/  F2FP.SATFINITE.E4M3.F32.PACK_AB_MERGE_C R26, R27, R26, RZ ;  /* 0x0000001a1b1a723e */ /* 0x000fc400048070ff */
[----:B------:R-:W-:Y:S02]  /*fd70*/  LOP3.LUT R17, R4, 0xffff, RZ, 0xc0, !PT ;  /* 0x0000ffff04117812 */ /* 0x000fe400078ec0ff */
[----:B------:R-:W-:Y:S02]  /*fd80*/  LOP3.LUT R38, R6, 0xffff, RZ, 0xc0, !PT ;  /* 0x0000ffff06267812 */ /* 0x000fe400078ec0ff */
[----:B------:R-:W-:Y:S02]  /*fd90*/  LOP3.LUT R19, R8, 0xffff, RZ, 0xc0, !PT ;  /* 0x0000ffff08137812 */ /* 0x000fe400078ec0ff */
[----:B------:R-:W-:Y:S02]  /*fda0*/  LOP3.LUT R12, R12, 0xffff, RZ, 0xc0, !PT ;  /* 0x0000ffff0c0c7812 */ /* 0x000fe400078ec0ff */
[----:B------:R-:W-:Y:S02]  /*fdb0*/  LOP3.LUT R21, R14, 0xffff, RZ, 0xc0, !PT ;  /* 0x0000ffff0e157812 */ /* 0x000fe400078ec0ff */
[----:B------:R-:W-:-:S02]  /*fdc0*/  LOP3.LUT R23, R16, 0xffff, RZ, 0xc0, !PT ;  /* 0x0000ffff10177812 */ /* 0x000fc400078ec0ff */
[----:B------:R-:W-:Y:S02]  /*fdd0*/  LOP3.LUT R20, R20, 0xffff, RZ, 0xc0, !PT ;  /* 0x0000ffff14147812 */ /* 0x000fe400078ec0ff */
[----:B------:R-:W-:Y:S02]  /*fde0*/  LOP3.LUT R25, R22, 0xffff, RZ, 0xc0, !PT ;  /* 0x0000ffff16197812 */ /* 0x000fe400078ec0ff */
[----:B------:R-:W-:Y:S02]  /*fdf0*/  LOP3.LUT R27, R24, 0xffff, RZ, 0xc0, !PT ;  /* 0x0000ffff181b7812 */ /* 0x000fe400078ec0ff */
[----:B------:R-:W-:Y:S02]  /*fe00*/  F2FP.SATFINITE.E4M3.F32.PACK_AB_MERGE_C R28, R29, R28, RZ ;  /* 0x0000001c1d1c723e */ /* 0x000fe400048070ff */
[----:B------:R-:W-:Y:S02]  /*fe10*/  F2FP.SATFINITE.E4M3.F32.PACK_AB_MERGE_C R30, R31, R30, RZ ;  /* 0x0000001e1f1e723e */ /* 0x000fe400048070ff */
[----:B------:R-:W-:-:S02]  /*fe20*/  F2FP.SATFINITE.E4M3.F32.PACK_AB_MERGE_C R32, R33, R32, RZ ;  /* 0x000000202120723e */ /* 0x000fc400048070ff */
[--C-:B------:R-:W-:Y:S02]  /*fe30*/  PRMT R2, R19, 0x3340, R0.reuse ;  /* 0x0000334013027816 */ /* 0x100fe40000000000 */
[--C-:B------:R-:W-:Y:S02]  /*fe40*/  PRMT R4, R23, 0x3340, R0.reuse ;  /* 0x0000334017047816 */ /* 0x100fe40000000000 */
[----:B------:R-:W-:Y:S02]  /*fe50*/  PRMT R6, R27, 0x3340, R0 ;  /* 0x000033401b067816 */ /* 0x000fe40000000000 */
[----:B------:R-:W-:Y:S02]  /*fe60*/  PRMT R3, R17, 0x3340, R38 ;  /* 0x0000334011037816 */ /* 0x000fe40000000026 */
[----:B------:R-:W-:Y:S02]  /*fe70*/  PRMT R5, R12, 0x3340, R21 ;  /* 0x000033400c057816 */ /* 0x000fe40000000015 */
[----:B------:R-:W-:-:S02]  /*fe80*/  PRMT R7, R20, 0x3340, R25 ;  /* 0x0000334014077816 */ /* 0x000fc40000000019 */
[----:B------:R-:W-:Y:S02]  /*fe90*/  F2FP.SATFINITE.E4M3.F32.PACK_AB_MERGE_C R10, R11, R10, RZ ;  /* 0x0000000a0b0a723e */ /* 0x000fe400048070ff */
[----:B------:R-:W-:Y:S02]  /*fea0*/  LOP3.LUT R28, R28, 0xffff, RZ, 0xc0, !PT ;  /* 0x0000ffff1c1c7812 */ /* 0x000fe400078ec0ff */
[----:B------:R-:W-:Y:S02]  /*feb0*/  LOP3.LUT R29, R30, 0xffff, RZ, 0xc0, !PT ;  /* 0x0000ffff1e1d7812 */ /* 0x000fe400078ec0ff */
[----:B------:R-:W-:Y:S02]  /*fec0*/  LOP3.LUT R31, R32, 0xffff, RZ, 0xc0, !PT ;  /* 0x0000ffff201f7812 */ /* 0x000fe400078ec0ff */
[----:B------:R-:W-:Y:S02]  /*fed0*/  PRMT R9, R3, 0x5410, R2 ;  /* 0x0000541003097816 */ /* 0x000fe40000000002 */
[----:B------:R-:W-:-:S02]  /*fee0*/  PRMT R11, R5, 0x5410, R4 ;  /* 0x00005410050b7816 */ /* 0x000fc40000000004 */
[----:B------:R-:W-:Y:S02]  /*fef0*/  PRMT R13, R7, 0x5410, R6 ;  /* 0x00005410070d7816 */ /* 0x000fe40000000006 */
[----:B------:R-:W-:Y:S02]  /*ff00*/  SHF.R.U32.HI R2, RZ, 0x8, R17 ;  /* 0x00000008ff027819 */ /* 0x000fe40000011611 */
[----:B------:R-:W-:Y:S02]  /*ff10*/  SHF.R.U32.HI R3, RZ, 0x8, R38 ;  /* 0x00000008ff037819 */ /* 0x000fe40000011626 */
[----:B------:R-:W-:Y:S02]  /*ff20*/  SHF.R.U32.HI R4, RZ, 0x8, R19 ;  /* 0x00000008ff047819 */ /* 0x000fe40000011613 */
[----:B------:R-:W-:Y:S02]  /*ff30*/  SHF.R.U32.HI R5, RZ, 0x8, R12 ;  /* 0x00000008ff057819 */ /* 0x000fe4000001160c */
[----:B------:R-:W-:-:S02]  /*ff40*/  SHF.R.U32.HI R6, RZ, 0x8, R21 ;  /* 0x00000008ff067819 */ /* 0x000fc40000011615 */
[----:B------:R-:W-:Y:S02]  /*ff50*/  SHF.R.U32.HI R7, RZ, 0x8, R23 ;  /* 0x00000008ff077819 */ /* 0x000fe40000011617 */
[----:B------:R-:W-:Y:S02]  /*ff60*/  PRMT R8, R31, 0x3340, R0 ;  /* 0x000033401f087816 */ /* 0x000fe40000000000 */
[----:B------:R-:W-:Y:S02]  /*ff70*/  PRMT R15, R28, 0x3340, R29 ;  /* 0x000033401c0f7816 */ /* 0x000fe4000000001d */
[----:B------:R-:W-:Y:S02]  /*ff80*/  LOP3.LUT R2, R2, 0xffff, RZ, 0xc0, !PT ;  /* 0x0000ffff02027812 */ /* 0x000fe400078ec0ff */
[----:B------:R-:W-:Y:S02]  /*ff90*/  LOP3.LUT R3, R3, 0xffff, RZ, 0xc0, !PT ;  /* 0x0000ffff03037812 */ /* 0x000fe400078ec0ff */
[----:B------:R-:W-:-:S02]  /*ffa0*/  LOP3.LUT R4, R4, 0xffff, RZ, 0xc0, !PT ;  /* 0x0000ffff04047812 */ /* 0x000fc400078ec0ff */
[----:B------:R-:W-:Y:S02]  /*ffb0*/  LOP3.LUT R5, R5, 0xffff, RZ, 0xc0, !PT ;  /* 0x0000ffff05057812 */ /* 0x000fe400078ec0ff */
[----:B------:R-:W-:Y:S02]  /*ffc0*/  LOP3.LUT R6, R6, 0xffff, RZ, 0xc0, !PT ;  /* 0x0000ffff06067812 */ /* 0x000fe400078ec0ff */
[----:B------:R-:W-:Y:S02]  /*ffd0*/  LOP3.LUT R7, R7, 0xffff, RZ, 0xc0, !PT ;  /* 0x0000ffff07077812 */ /* 0x000fe400078ec0ff */
[----:B------:R-:W-:Y:S02]  /*ffe0*/  PRMT R15, R15, 0x5410, R8 ;  /* 0x000054100f0f7816 */ /* 0x000fe40000000008 */
[----:B------:R-:W-:Y:S02]  /*fff0*/  PRMT R17, R2, 0x3340, R3 ;  /* 0x0000334002117816 */ /* 0x000fe40000000003 */
[----:B------:R-:W-:-:S02]  /*10000*/  PRMT R8, R4, 0x3340, R1 ;  /* 0x0000334004087816 */ /* 0x000fc40000000001 */
[----:B------:R-:W-:Y:S02]  /*10010*/  PRMT R19, R5, 0x3340, R6 ;  /* 0x0000334005137816 */ /* 0x000fe40000000006 */
[----:B------:R-:W-:Y:S02]  /*10020*/  PRMT R12, R7, 0x3340, R0 ;  /* 0x00003340070c7816 */ /* 0x000fe40000000000 */
[----:B------:R-:W-:Y:S02]  /*10030*/  SHF.R.U32.HI R2, RZ, 0x8, R20 ;  /* 0x00000008ff027819 */ /* 0x000fe40000011614 */
[----:B------:R-:W-:Y:S02]  /*10040*/  SHF.R.U32.HI R3, RZ, 0x8, R25 ;  /* 0x00000008ff037819 */ /* 0x000fe40000011619 */
[----:B------:R-:W-:Y:S02]  /*10050*/  SHF.R.U32.HI R4, RZ, 0x8, R27 ;  /* 0x00000008ff047819 */ /* 0x000fe4000001161b */
[----:B------:R-:W-:-:S02]  /*10060*/  SHF.R.U32.HI R5, RZ, 0x8, R28 ;  /* 0x00000008ff057819 */ /* 0x000fc4000001161c */
[----:B------:R-:W-:Y:S02]  /*10070*/  SHF.R.U32.HI R6, RZ, 0x8, R29 ;  /* 0x00000008ff067819 */ /* 0x000fe4000001161d */
[----:B------:R-:W-:Y:S02]  /*10080*/  SHF.R.U32.HI R7, RZ, 0x8, R31 ;  /* 0x00000008ff077819 */ /* 0x000fe4000001161f */
[----:B------:R-:W-:Y:S02]  /*10090*/  LOP3.LUT R2, R2, 0xffff, RZ, 0xc0, !PT ;  /* 0x0000ffff02027812 */ /* 0x000fe400078ec0ff */
[----:B------:R-:W-:Y:S02]  /*100a0*/  LOP3.LUT R3, R3, 0xffff, RZ, 0xc0, !PT ;  /* 0x0000ffff03037812 */ /* 0x000fe400078ec0ff */
[----:B------:R-:W-:Y:S02]  /*100b0*/  LOP3.LUT R4, R4, 0xffff, RZ, 0xc0, !PT ;  /* 0x0000ffff04047812 */ /* 0x000fe400078ec0ff */
[----:B------:R-:W-:-:S02]  /*100c0*/  LOP3.LUT R7, R7, 0xffff, RZ, 0xc0, !PT ;  /* 0x0000ffff07077812 */ /* 0x000fc400078ec0ff */
[----:B------:R-:W-:Y:S02]  /*100d0*/  LOP3.LUT R6, R6, 0xffff, RZ, 0xc0, !PT ;  /* 0x0000ffff06067812 */ /* 0x000fe400078ec0ff */
[----:B------:R-:W-:Y:S02]  /*100e0*/  LOP3.LUT R5, R5, 0xffff, RZ, 0xc0, !PT ;  /* 0x0000ffff05057812 */ /* 0x000fe400078ec0ff */
[----:B------:R-:W-:Y:S02]  /*100f0*/  F2FP.SATFINITE.E4M3.F32.PACK_AB_MERGE_C R34, R35, R34, RZ ;  /* 0x000000222322723e */ /* 0x000fe400048070ff */
[----:B------:R-:W-:Y:S02]  /*10100*/  PRMT R3, R2, 0x3340, R3 ;  /* 0x0000334002037816 */ /* 0x000fe40000000003 */
[----:B------:R-:W-:Y:S02]  /*10110*/  PRMT R4, R4, 0x3340, R1 ;  /* 0x0000334004047816 */ /* 0x000fe40000000001 */
[----:B------:R-:W-:-:S02]  /*10120*/  PRMT R7, R7, 0x3340, R0 ;  /* 0x0000334007077816 */ /* 0x000fc40000000000 */
[----:B------:R-:W-:Y:S02]  /*10130*/  PRMT R6, R5, 0x3340, R6 ;  /* 0x0000334005067816 */ /* 0x000fe40000000006 */
[----:B------:R-:W-:Y:S02]  /*10140*/  LOP3.LUT R26, R26, 0xffff, RZ, 0xc0, !PT ;  /* 0x0000ffff1a1a7812 */ /* 0x000fe400078ec0ff */
[----:B------:R-:W-:Y:S02]  /*10150*/  PRMT R17, R17, 0x5410, R8 ;  /* 0x0000541011117816 */ /* 0x000fe40000000008 */
[----:B------:R-:W-:Y:S02]  /*10160*/  PRMT R19, R19, 0x5410, R12 ;  /* 0x0000541013137816 */ /* 0x000fe4000000000c */
[----:B------:R-:W-:Y:S02]  /*10170*/  LOP3.LUT R10, R10, 0xffff, RZ, 0xc0, !PT ;  /* 0x0000ffff0a0a7812 */ /* 0x000fe400078ec0ff */
[----:B------:R-:W-:-:S02]  /*10180*/  PRMT R3, R3, 0x5410, R4 ;  /* 0x0000541003037816 */ /* 0x000fc40000000004 */
[----:B------:R-:W-:Y:S02]  /*10190*/  PRMT R27, R6, 0x5410, R7 ;  /* 0x00005410061b7816 */ /* 0x000fe40000000007 */
[----:B------:R-:W-:Y:S02]  /*101a0*/  LOP3.LUT R18, R18, 0xffff, RZ, 0xc0, !PT ;  /* 0x0000ffff12127812 */ /* 0x000fe400078ec0ff */
[----:B------:R-:W-:Y:S02]  /*101b0*/  LOP3.LUT R34, R34, 0xffff, RZ, 0xc0, !PT ;  /* 0x0000ffff22227812 */ /* 0x000fe400078ec0ff */
[----:B------:R-:W-:Y:S02]  /*101c0*/  PRMT R6, R13, 0x4210, R26 ;  /* 0x000042100d067816 */ /* 0x000fe4000000001a */
[--C-:B------:R-:W-:Y:S02]  /*101d0*/  PRMT R4, R9, 0x4210, R10.reuse ;  /* 0x0000421009047816 */ /* 0x100fe4000000000a */
[----:B------:R-:W-:-:S02]  /*101e0*/  PRMT R24, R17, 0x5210, R10 ;  /* 0x0000521011187816 */ /* 0x000fc4000000000a */
[--C-:B------:R-:W-:Y:S02]  /*101f0*/  PRMT R5, R11, 0x4210, R18.reuse ;  /* 0x000042100b057816 */ /* 0x100fe40000000012 */
[----:B------:R-:W-:Y:S02]  /*10200*/  PRMT R25, R19, 0x5210, R18 ;  /* 0x0000521013197816 */ /* 0x000fe40000000012 */
[----:B------:R-:W-:Y:S02]  /*10210*/  PRMT R26, R3, 0x5210, R26 ;  /* 0x00005210031a7816 */ /* 0x000fe4000000001a */
[--C-:B------:R-:W-:Y:S02]  /*10220*/  PRMT R7, R15, 0x4210, R34.reuse ;  /* 0x000042100f077816 */ /* 0x100fe40000000022 */
[----:B------:R-:W-:Y:S02]  /*10230*/  PRMT R27, R27, 0x5210, R34 ;  /* 0x000052101b1b7816 */ /* 0x000fe40000000022 */
[----:B------:R-:W-:Y:S01]  /*10240*/  LOP3.LUT R48, R0, R40, RZ, 0xfc, !PT ;  /* 0x0000002800307212 */ /* 0x000fe200078efcff */
[----:B---3--:R0:W-:Y:S01]  /*10250*/  STS.128 [R36], R4 ;  /* 0x0000000424007388 */ /* 0x0081e20000000c00 */
[----:B------:R-:W-:-:S02]  /*10260*/  LOP3.LUT R40, R41, 0x7f, RZ, 0xc0, !PT ;  /* 0x0000007f29287812 */ /* 0x000fc400078ec0ff */
[----:B------:R-:W-:Y:S01]  /*10270*/  SHF.R.U32.HI R3, RZ, 0x6, R41 ;  /* 0x00000006ff037819 */ /* 0x000fe20000011629 */
[----:B------:R1:W-:Y:S01]  /*10280*/  STS.128 [R36+0x400], R24 ;  /* 0x0004001824007388 */ /* 0x0003e20000000c00 */
[----:B------:R-:W-:Y:S02]  /*10290*/  LEA R15, R40, UR9, 0x4 ;  /* 0x00000009280f7c11 */ /* 0x000fe4000f8e20ff */
[----:B------:R-:W-:Y:S01]  /*102a0*/  SGXT.U32 R3, R3, 0x1 ;  /* 0x000000010303781a */ /* 0x000fe20000000000 */
[----:B------:R-:W-:Y:S01]  /*102b0*/  BAR.SYNC.DEFER_BLOCKING 0x0 ;  /* 0x0000000000007b1d */ /* 0x000fe20000010000 */
[C---:B------:R-:W-:Y:S02]  /*102c0*/  LEA.HI R43, R42.reuse, 0x2e, RZ, 0x1a ;  /* 0x0000002e2a2b7811 */ /* 0x040fe400078fd0ff */
[----:B------:R-:W-:Y:S02]  /*102d0*/  LEA.HI R42, R42, 0xe, RZ, 0x1a ;  /* 0x0000000e2a2a7811 */ /* 0x000fe400078fd0ff */
[----:B------:R-:W-:-:S02]  /*102e0*/  LOP3.LUT R16, R0, R44, RZ, 0xfc, !PT ;  /* 0x0000002c00107212 */ /* 0x000fc400078efcff */
[C---:B------:R-:W-:Y:S02]  /*102f0*/  LOP3.LUT R12, R0.reuse, R42, RZ, 0xfc, !PT ;  /* 0x0000002a000c7212 */ /* 0x040fe400078efcff */
[C---:B0-----:R-:W-:Y:S02]  /*10300*/  LOP3.LUT R4, R0.reuse, R3, RZ, 0xfc, !PT ;  /* 0x0000000300047212 */ /* 0x041fe400078efcff */
[C-C-:B------:R-:W-:Y:S02]  /*10310*/  LOP3.LUT R5, R0.reuse, 0x2, R3.reuse, 0xfe, !PT ;  /* 0x0000000200057812 */ /* 0x140fe400078efe03 */
[C---:B------:R-:W-:Y:S02]  /*10320*/  LOP3.LUT R32, R0.reuse, R43, RZ, 0xfc, !PT ;  /* 0x0000002b00207212 */ /* 0x040fe400078efcff */
[C-C-:B------:R-:W-:Y:S02]  /*10330*/  LOP3.LUT R18, R0.reuse, 0x3c, R3.reuse, 0xfe, !PT ;  /* 0x0000003c00127812 */ /* 0x140fe400078efe03 */
[----:B------:R-:W-:-:S02]  /*10340*/  LOP3.LUT R20, R0, 0x3a, R3, 0xfe, !PT ;  /* 0x0000003a00147812 */ /* 0x000fc400078efe03 */
[C-C-:B------:R-:W-:Y:S02]  /*10350*/  LOP3.LUT R22, R0.reuse, 0x38, R3.reuse, 0xfe, !PT ;  /* 0x0000003800167812 */ /* 0x140fe400078efe03 */
[C-C-:B-1----:R-:W-:Y:S02]  /*10360*/  LOP3.LUT R24, R0.reuse, 0x36, R3.reuse, 0xfe, !PT ;  /* 0x0000003600187812 */ /* 0x142fe400078efe03 */
[C-C-:B------:R-:W-:Y:S01]  /*10370*/  LOP3.LUT R26, R0.reuse, 0x34, R3.reuse, 0xfe, !PT ;  /* 0x00000034001a7812 */ /* 0x140fe200078efe03 */
[----:B------:R-:W0:Y:S01]  /*10380*/  LDS.128 R8, [R15] ;  /* 0x000000000f087984 */ /* 0x000e220000000c00 */
[C-C-:B------:R-:W-:Y:S02]  /*10390*/  LOP3.LUT R28, R0.reuse, 0x32, R3.reuse, 0xfe, !PT ;  /* 0x00000032001c7812 */ /* 0x140fe400078efe03 */
[C-C-:B------:R-:W-:Y:S02]  /*103a0*/  LOP3.LUT R30, R0.reuse, 0x30, R3.reuse, 0xfe, !PT ;  /* 0x00000030001e7812 */ /* 0x140fe400078efe03 */
[----:B------:R-:W-:-:S02]  /*103b0*/  LOP3.LUT R34, R0, 0x2c, R3, 0xfe, !PT ;  /* 0x0000002c00227812 */ /* 0x000fc400078efe03 */
[C-C-:B------:R-:W-:Y:S02]  /*103c0*/  LOP3.LUT R36, R0.reuse, 0x2a, R3.reuse, 0xfe, !PT ;  /* 0x0000002a00247812 */ /* 0x140fe400078efe03 */
[C-C-:B------:R-:W-:Y:S02]  /*103d0*/  LOP3.LUT R38, R0.reuse, 0x28, R3.reuse, 0xfe, !PT ;  /* 0x0000002800267812 */ /* 0x140fe400078efe03 */
[C-C-:B------:R-:W-:Y:S02]  /*103e0*/  LOP3.LUT R40, R0.reuse, 0x26, R3.reuse, 0xfe, !PT ;  /* 0x0000002600287812 */ /* 0x140fe400078efe03 */
        /* <DEDUP_REMOVED lines=8> */
[----:B------:R-:W-:Y:S01]  /*10470*/  LOP3.LUT R54, R0, 0x12, R3, 0xfe, !PT ;  /* 0x0000001200367812 */ /* 0x000fe200078efe03 */
[C---:B--2---:R-:W-:Y:S01]  /*10480*/  IMAD R2, R39.reuse, UR4, RZ ;  /* 0x0000000427027c24 */ /* 0x044fe2000f8e02ff */
[----:B------:R-:W-:-:S02]  /*10490*/  ISETP.GE.AND P0, PT, R39, UR14, PT ;  /* 0x0000000e27007c0c */ /* 0x000fc4000bf06270 */
[C-C-:B------:R-:W-:Y:S02]  /*104a0*/  LOP3.LUT R55, R0.reuse, 0x10, R3.reuse, 0xfe, !PT ;  /* 0x0000001000377812 */ /* 0x140fe400078efe03 */
[C-C-:B------:R-:W-:Y:S02]  /*104b0*/  LOP3.LUT R56, R0.reuse, 0xc, R3.reuse, 0xfe, !PT ;  /* 0x0000000c00387812 */ /* 0x140fe400078efe03 */
[C-C-:B------:R-:W-:Y:S02]  /*104c0*/  LOP3.LUT R57, R0.reuse, 0xa, R3.reuse, 0xfe, !PT ;  /* 0x0000000a00397812 */ /* 0x140fe400078efe03 */
[C-C-:B------:R-:W-:Y:S02]  /*104d0*/  LOP3.LUT R58, R0.reuse, 0x8, R3.reuse, 0xfe, !PT ;  /* 0x00000008003a7812 */ /* 0x140fe400078efe03 */
[C-C-:B------:R-:W-:Y:S02]  /*104e0*/  LOP3.LUT R59, R0.reuse, 0x6, R3.reuse, 0xfe, !PT ;  /* 0x00000006003b7812 */ /* 0x140fe400078efe03 */
[----:B------:R-:W-:Y:S01]  /*104f0*/  LOP3.LUT R7, R0, 0x4, R3, 0xfe, !PT ;  /* 0x0000000400077812 */ /* 0x000fe200078efe03 */
[----:B----4-:R-:W-:Y:S01]  /*10500*/  IMAD R0, R4, UR5, RZ ;  /* 0x0000000504007c24 */ /* 0x010fe2000f8e02ff */
[----:B------:R-:W-:-:S02]  /*10510*/  IADD3 R47, P2, PT, R2, UR12, RZ ;  /* 0x0000000c022f7c10 */ /* 0x000fc4000ff5e0ff */
[----:B------:R-:W-:Y:S02]  /*10520*/  ISETP.LT.AND P3, PT, R4, UR15, !P0 ;  /* 0x0000000f04007c0c */ /* 0x000fe4000c761270 */
[C---:B------:R-:W-:Y:S01]  /*10530*/  ISETP.LT.AND P1, PT, R5.reuse, UR15, !P0 ;  /* 0x0000000f05007c0c */ /* 0x040fe2000c721270 */
[----:B------:R-:W-:Y:S01]  /*10540*/  IMAD R5, R5, UR5, RZ ;  /* 0x0000000505057c24 */ /* 0x000fe2000f8e02ff */
[----:B------:R-:W-:Y:S02]  /*10550*/  LEA.HI.X.SX32 R49, R2, UR13, 0x1, P2 ;  /* 0x0000000d02317c11 */ /* 0x000fe400090f0eff */
[-C--:B------:R-:W-:Y:S02]  /*10560*/  IADD3 R2, P4, PT, R0, R47.reuse, RZ ;  /* 0x0000002f00027210 */ /* 0x080fe40007f9e0ff */
[C---:B------:R-:W-:Y:S01]  /*10570*/  ISETP.LT.AND P2, PT, R7.reuse, UR15, !P0 ;  /* 0x0000000f07007c0c */ /* 0x040fe2000c741270 */
[----:B------:R-:W-:Y:S01]  /*10580*/  IMAD R7, R7, UR5, RZ ;  /* 0x0000000507077c24 */ /* 0x000fe2000f8e02ff */
[----:B------:R-:W-:-:S02]  /*10590*/  IADD3 R4, P5, PT, R5, R47, RZ ;  /* 0x0000002f05047210 */ /* 0x000fc40007fbe0ff */
[----:B------:R-:W-:Y:S01]  /*105a0*/  LEA.HI.X.SX32 R3, R0, R49, 0x1, P4 ;  /* 0x0000003100037211 */ /* 0x000fe200020f0eff */
[----:B------:R-:W-:Y:S01]  /*105b0*/  IMAD R0, R59, UR5, RZ ;  /* 0x000000053b007c24 */ /* 0x000fe2000f8e02ff */
[C---:B0-----:R-:W-:Y:S02]  /*105c0*/  PRMT R45, R8.reuse, 0x7770, RZ ;  /* 0x00007770082d7816 */ /* 0x041fe400000000ff */
[----:B------:R-:W-:Y:S02]  /*105d0*/  IADD3 R6, P4, PT, R7, R47, RZ ;  /* 0x0000002f07067210 */ /* 0x000fe40007f9e0ff */
[C---:B------:R-:W-:Y:S01]  /*105e0*/  PRMT R43, R8.reuse, 0x7771, RZ ;  /* 0x00007771082b7816 */ /* 0x040fe200000000ff */
[----:B------:R0:W-:Y:S01]  /*105f0*/  @P3 STG.E.U8 desc[UR20][R2.64], R45 ;  /* 0x0000002d02003986 */ /* 0x0001e2000c101114 */
[----:B------:R-:W-:Y:S02]  /*10600*/  LEA.HI.X.SX32 R5, R5, R49, 0x1, P5 ;  /* 0x0000003105057211 */ /* 0x000fe400028f0eff */
[----:B------:R-:W-:-:S02]  /*10610*/  PRMT R13, R8, 0x7773, RZ ;  /* 0x00007773080d7816 */ /* 0x000fc400000000ff */
[----:B------:R-:W-:Y:S01]  /*10620*/  PRMT R41, R8, 0x7772, RZ ;  /* 0x0000777208297816 */ /* 0x000fe200000000ff */
[----:B------:R1:W-:Y:S01]  /*10630*/  @P1 STG.E.U8 desc[UR20][R4.64], R43 ;  /* 0x0000002b04001986 */ /* 0x0003e2000c101114 */
[C---:B------:R-:W-:Y:S02]  /*10640*/  PRMT R25, R10.reuse, 0x7773, RZ ;  /* 0x000077730a197816 */ /* 0x040fe400000000ff */
[C---:B------:R-:W-:Y:S02]  /*10650*/  PRMT R27, R10.reuse, 0x7772, RZ ;  /* 0x000077720a1b7816 */ /* 0x040fe400000000ff */
[C---:B------:R-:W-:Y:S02]  /*10660*/  PRMT R29, R10.reuse, 0x7771, RZ ;  /* 0x000077710a1d7816 */ /* 0x040fe400000000ff */
[----:B------:R-:W-:Y:S01]  /*10670*/  PRMT R31, R10, 0x7770, RZ ;  /* 0x000077700a1f7816 */ /* 0x000fe200000000ff */
[----:B------:R-:W-:Y:S01]  /*10680*/  IMAD R10, R58, UR5, RZ ;  /* 0x000000053a0a7c24 */ /* 0x000fe2000f8e02ff */
[----:B------:R-:W-:-:S02]  /*10690*/  LEA.HI.X.SX32 R7, R7, R49, 0x1, P4 ;  /* 0x0000003107077211 */ /* 0x000fc400020f0eff */
[----:B------:R-:W-:Y:S02]  /*106a0*/  IADD3 R8, P3, PT, R0, R47, RZ ;  /* 0x0000002f00087210 */ /* 0x000fe40007f7e0ff */
[----:B------:R-:W-:Y:S01]  /*106b0*/  ISETP.LT.AND P5, PT, R59, UR15, !P0 ;  /* 0x0000000f3b007c0c */ /* 0x000fe2000c7a1270 */
[----:B------:R-:W-:Y:S01]  /*106c0*/  @P2 STG.E.U8 desc[UR20][R6.64], R41 ;  /* 0x0000002906002986 */ /* 0x000fe2000c101114 */
[C---:B------:R-:W-:Y:S02]  /*106d0*/  PRMT R33, R9.reuse, 0x7773, RZ ;  /* 0x0000777309217816 */ /* 0x040fe400000000ff */
[C---:B------:R-:W-:Y:S02]  /*106e0*/  PRMT R35, R9.reuse, 0x7772, RZ ;  /* 0x0000777209237816 */ /* 0x040fe400000000ff */
[C---:B------:R-:W-:Y:S02]  /*106f0*/  PRMT R37, R9.reuse, 0x7771, RZ ;  /* 0x0000777109257816 */ /* 0x040fe400000000ff */
[----:B------:R-:W-:-:S02]  /*10700*/  PRMT R39, R9, 0x7770, RZ ;  /* 0x0000777009277816 */ /* 0x000fc400000000ff */
[----:B------:R-:W-:Y:S02]  /*10710*/  ISETP.LT.AND P1, PT, R58, UR15, !P0 ;  /* 0x0000000f3a007c0c */ /* 0x000fe4000c721270 */
[----:B------:R-:W-:Y:S01]  /*10720*/  LEA.HI.X.SX32 R9, R0, R49, 0x1, P3 ;  /* 0x0000003100097211 */ /* 0x000fe200018f0eff */
[C---:B------:R-:W-:Y:S01]  /*10730*/  IMAD R0, R57.reuse, UR5, RZ ;  /* 0x0000000539007c24 */ /* 0x040fe2000f8e02ff */
[----:B------:R-:W-:Y:S02]  /*10740*/  ISETP.LT.AND P2, PT, R57, UR15, !P0 ;  /* 0x0000000f39007c0c */ /* 0x000fe4000c741270 */
[----:B0-----:R-:W-:Y:S01]  /*10750*/  IADD3 R2, P4, PT, R10, R47, RZ ;  /* 0x0000002f0a027210 */ /* 0x001fe20007f9e0ff */
[----:B------:R0:W-:Y:S01]  /*10760*/  @P5 STG.E.U8 desc[UR20][R8.64], R13 ;  /* 0x0000000d08005986 */ /* 0x0001e2000c101114 */
[C---:B------:R-:W-:Y:S02]  /*10770*/  PRMT R17, R11.reuse, 0x7773, RZ ;  /* 0x000077730b117816 */ /* 0x040fe400000000ff */
[----:B------:R-:W-:-:S02]  /*10780*/  PRMT R19, R11, 0x7772, RZ ;  /* 0x000077720b137816 */ /* 0x000fc400000000ff */
[C---:B------:R-:W-:Y:S02]  /*10790*/  PRMT R21, R11.reuse, 0x7771, RZ ;  /* 0x000077710b157816 */ /* 0x040fe400000000ff */
[----:B------:R-:W-:Y:S01]  /*107a0*/  PRMT R23, R11, 0x7770, RZ ;  /* 0x000077700b177816 */ /* 0x000fe200000000ff */
[----:B------:R-:W-:Y:S01]  /*107b0*/  IMAD R11, R56, UR5, RZ ;  /* 0x00000005380b7c24 */ /* 0x000fe2000f8e02ff */
[----:B-1----:R-:W-:Y:S02]  /*107c0*/  IADD3 R4, P6, PT, R0, R47, RZ ;  /* 0x0000002f00047210 */ /* 0x002fe40007fde0ff */
[-C--:B------:R-:W-:Y:S01]  /*107d0*/  LEA.HI.X.SX32 R3, R10, R49.reuse, 0x1, P4 ;  /* 0x000000310a037211 */ /* 0x080fe200020f0eff */
[----:B0-----:R-:W-:Y:S01]  /*107e0*/  IMAD R13, R54, UR5, RZ ;  /* 0x00000005360d7c24 */ /* 0x001fe2000f8e02ff */
[C---:B------:R-:W-:Y:S01]  /*107f0*/  ISETP.LT.AND P4, PT, R12.reuse, UR15, !P0 ;  /* 0x0000000f0c007c0c */ /* 0x040fe2000c781270 */
[----:B------:R-:W-:Y:S01]  /*10800*/  IMAD R12, R12, UR5, RZ ;  /* 0x000000050c0c7c24 */ /* 0x000fe2000f8e02ff */
[----:B------:R-:W-:Y:S01]  /*10810*/  ISETP.LT.AND P3, PT, R56, UR15, !P0 ;  /* 0x0000000f38007c0c */ /* 0x000fe2000c761270 */
[----:B------:R0:W-:Y:S01]  /*10820*/  @P1 STG.E.U8 desc[UR20][R2.64], R39 ;  /* 0x0000002702001986 */ /* 0x0001e2000c101114 */
[----:B------:R-:W-:Y:S01]  /*10830*/  LEA.HI.X.SX32 R5, R0, R49, 0x1, P6 ;  /* 0x0000003100057211 */ /* 0x000fe200030f0eff */
[----:B------:R-:W-:Y:S01]  /*10840*/  IMAD R0, R55, UR5, RZ ;  /* 0x0000000537007c24 */ /* 0x000fe2000f8e02ff */
[----:B------:R-:W-:-:S02]  /*10850*/  IADD3 R6, P5, PT, R11, R47, RZ ;  /* 0x0000002f0b067210 */ /* 0x000fc40007fbe0ff */
[C---:B------:R-:W-:Y:S01]  /*10860*/  IADD3 R10, P1, PT, R12.reuse, R47, RZ ;  /* 0x0000002f0c0a7210 */ /* 0x040fe20007f3e0ff */
[----:B------:R-:W-:Y:S01]  /*10870*/  @P2 STG.E.U8 desc[UR20][R4.64], R37 ;  /* 0x0000002504002986 */ /* 0x000fe2000c101114 */
[-C--:B------:R-:W-:Y:S02]  /*10880*/  LEA.HI.X.SX32 R7, R11, R49.reuse, 0x1, P5 ;  /* 0x000000310b077211 */ /* 0x080fe400028f0eff */
[----:B------:R-:W-:Y:S02]  /*10890*/  ISETP.LT.AND P2, PT, R55, UR15, !P0 ;  /* 0x0000000f37007c0c */ /* 0x000fe4000c741270 */
[----:B------:R-:W-:Y:S01]  /*108a0*/  LEA.HI.X.SX32 R11, R12, R49, 0x1, P1 ;  /* 0x000000310c0b7211 */ /* 0x000fe200008f0eff */
[----:B------:R-:W-:Y:S01]  /*108b0*/  @P3 STG.E.U8 desc[UR20][R6.64], R35 ;  /* 0x0000002306003986 */ /* 0x000fe2000c101114 */
[----:B------:R-:W-:Y:S02]  /*108c0*/  IADD3 R8, P1, PT, R0, R47, RZ ;  /* 0x0000002f00087210 */ /* 0x000fe40007f3e0ff */
[----:B------:R-:W-:Y:S01]  /*108d0*/  ISETP.LT.AND P3, PT, R54, UR15, !P0 ;  /* 0x0000000f36007c0c */ /* 0x000fe2000c761270 */
[----:B------:R1:W-:Y:S01]  /*108e0*/  @P4 STG.E.U8 desc[UR20][R10.64], R33 ;  /* 0x000000210a004986 */ /* 0x0003e2000c101114 */
[C---:B------:R-:W-:Y:S01]  /*108f0*/  ISETP.LT.AND P4, PT, R14.reuse, UR15, !P0 ;  /* 0x0000000f0e007c0c */ /* 0x040fe2000c781270 */
[----:B------:R-:W-:Y:S01]  /*10900*/  IMAD R14, R14, UR5, RZ ;  /* 0x000000050e0e7c24 */ /* 0x000fe2000f8e02ff */
[----:B------:R-:W-:Y:S01]  /*10910*/  LEA.HI.X.SX32 R9, R0, R49, 0x1, P1 ;  /* 0x0000003100097211 */ /* 0x000fe200008f0eff */
[----:B------:R-:W-:Y:S01]  /*10920*/  IMAD R0, R53, UR5, RZ ;  /* 0x0000000535007c24 */ /* 0x000fe2000f8e02ff */
[----:B0-----:R-:W-:Y:S01]  /*10930*/  IADD3 R2, P5, PT, R13, R47, RZ ;  /* 0x0000002f0d027210 */ /* 0x001fe20007fbe0ff */
[----:B------:R0:W2:Y:S01]  /*10940*/  LDS.128 R4, [R15+0x800] ;  /* 0x000800000f047984 */ /* 0x0000a20000000c00 */
[----:B------:R-:W-:-:S02]  /*10950*/  ISETP.LT.AND P1, PT, R53, UR15, !P0 ;  /* 0x0000000f35007c0c */ /* 0x000fc4000c721270 */
[----:B------:R-:W-:Y:S01]  /*10960*/  IADD3 R12, P6, PT, R14, R47, RZ ;  /* 0x0000002f0e0c7210 */ /* 0x000fe20007fde0ff */
[----:B------:R3:W-:Y:S01]  /*10970*/  @P2 STG.E.U8 desc[UR20][R8.64], R31 ;  /* 0x0000001f08002986 */ /* 0x0007e2000c101114 */
[----:B------:R-:W-:Y:S02]  /*10980*/  LEA.HI.X.SX32 R3, R13, R49, 0x1, P5 ;  /* 0x000000310d037211 */ /* 0x000fe400028f0eff */
[----:B-1----:R-:W-:Y:S01]  /*10990*/  IADD3 R10, P2, PT, R0, R47, RZ ;  /* 0x0000002f000a7210 */ /* 0x002fe20007f5e0ff */
[----:B0-----:R-:W-:Y:S01]  /*109a0*/  IMAD R15, R50, UR5, RZ ;  /* 0x00000005320f7c24 */ /* 0x001fe2000f8e02ff */
[-C--:B------:R-:W-:Y:S01]  /*109b0*/  LEA.HI.X.SX32 R13, R14, R49.reuse, 0x1, P6 ;  /* 0x000000310e0d7211 */ /* 0x080fe200030f0eff */
[----:B------:R0:W-:Y:S01]  /*109c0*/  @P3 STG.E.U8 desc[UR20][R2.64], R29 ;  /* 0x0000001d02003986 */ /* 0x0001e2000c101114 */
[----:B------:R-:W-:Y:S01]  /*109d0*/  LEA.HI.X.SX32 R11, R0, R49, 0x1, P2 ;  /* 0x00000031000b7211 */ /* 0x000fe200010f0eff */
[C---:B------:R-:W-:Y:S01]  /*109e0*/  IMAD R0, R52.reuse, UR5, RZ ;  /* 0x0000000534007c24 */ /* 0x040fe2000f8e02ff */
[----:B------:R-:W-:Y:S01]  /*109f0*/  ISETP.LT.AND P3, PT, R52, UR15, !P0 ;  /* 0x0000000f34007c0c */ /* 0x000fe2000c761270 */
[----:B------:R1:W-:Y:S01]  /*10a00*/  @P4 STG.E.U8 desc[UR20][R12.64], R27 ;  /* 0x0000001b0c004986 */ /* 0x0003e2000c101114 */
[C---:B------:R-:W-:Y:S01]  /*10a10*/  IMAD R14, R51.reuse, UR5, RZ ;  /* 0x00000005330e7c24 */ /* 0x040fe2000f8e02ff */
[----:B------:R-:W-:-:S02]  /*10a20*/  ISETP.LT.AND P2, PT, R51, UR15, !P0 ;  /* 0x0000000f33007c0c */ /* 0x000fc4000c741270 */
[----:B------:R4:W-:Y:S01]  /*10a30*/  @P1 STG.E.U8 desc[UR20][R10.64], R25 ;  /* 0x000000190a001986 */ /* 0x0009e2000c101114 */
[----:B---3--:R-:W-:Y:S02]  /*10a40*/  IADD3 R8, P1, PT, R0, R47, RZ ;  /* 0x0000002f00087210 */ /* 0x008fe40007f3e0ff */
[----:B------:R-:W-:Y:S02]  /*10a50*/  ISETP.LT.AND P4, PT, R50, UR15, !P0 ;  /* 0x0000000f32007c0c */ /* 0x000fe4000c781270 */
[----:B------:R-:W-:Y:S01]  /*10a60*/  LEA.HI.X.SX32 R9, R0, R49, 0x1, P1 ;  /* 0x0000003100097211 */ /* 0x000fe200008f0eff */
[----:B------:R-:W-:Y:S01]  /*10a70*/  IMAD R0, R48, UR5, RZ ;  /* 0x0000000530007c24 */ /* 0x000fe2000f8e02ff */
[CC--:B0-----:R-:W-:Y:S02]  /*10a80*/  IADD3 R2, P5, PT, R14.reuse, R47.reuse, RZ ;  /* 0x0000002f0e027210 */ /* 0x0c1fe40007fbe0ff */
[----:B-1----:R-:W-:Y:S01]  /*10a90*/  IADD3 R12, P6, PT, R15, R47, RZ ;  /* 0x0000002f0f0c7210 */ /* 0x002fe20007fde0ff */
[----:B------:R0:W-:Y:S01]  /*10aa0*/  @P3 STG.E.U8 desc[UR20][R8.64], R23 ;  /* 0x0000001708003986 */ /* 0x0001e2000c101114 */
[----:B------:R-:W-:-:S02]  /*10ab0*/  LEA.HI.X.SX32 R3, R14, R49, 0x1, P5 ;  /* 0x000000310e037211 */ /* 0x000fc400028f0eff */
[----:B----4-:R-:W-:Y:S02]  /*10ac0*/  IADD3 R10, P3, PT, R0, R47, RZ ;  /* 0x0000002f000a7210 */ /* 0x010fe40007f7e0ff */
[----:B------:R-:W-:Y:S01]  /*10ad0*/  ISETP.LT.AND P1, PT, R48, UR15, !P0 ;  /* 0x0000000f30007c0c */ /* 0x000fe2000c721270 */
[----:B------:R1:W-:Y:S01]  /*10ae0*/  @P2 STG.E.U8 desc[UR20][R2.64], R21 ;  /* 0x0000001502002986 */ /* 0x0003e2000c101114 */
[-C--:B------:R-:W-:Y:S01]  /*10af0*/  LEA.HI.X.SX32 R13, R15, R49.reuse, 0x1, P6 ;  /* 0x000000310f0d7211 */ /* 0x080fe200030f0eff */
[----:B------:R-:W-:Y:S01]  /*10b00*/  IMAD R15, R46, UR5, RZ ;  /* 0x000000052e0f7c24 */ /* 0x000fe2000f8e02ff */
[----:B------:R-:W-:Y:S01]  /*10b10*/  LEA.HI.X.SX32 R11, R0, R49, 0x1, P3 ;  /* 0x00000031000b7211 */ /* 0x000fe200018f0eff */
[----:B------:R-:W-:Y:S01]  /*10b20*/  IMAD R0, R44, UR5, RZ ;  /* 0x000000052c007c24 */ /* 0x000fe2000f8e02ff */
[----:B------:R-:W-:Y:S01]  /*10b30*/  ISETP.LT.AND P2, PT, R46, UR15, !P0 ;  /* 0x0000000f2e007c0c */ /* 0x000fe2000c741270 */
[----:B------:R3:W-:Y:S01]  /*10b40*/  @P4 STG.E.U8 desc[UR20][R12.64], R19 ;  /* 0x000000130c004986 */ /* 0x0007e2000c101114 */
[----:B------:R-:W-:-:S02]  /*10b50*/  IADD3 R14, P4, PT, R15, R47, RZ ;  /* 0x0000002f0f0e7210 */ /* 0x000fc40007f9e0ff */
[----:B0-----:R-:W-:Y:S02]  /*10b60*/  IADD3 R8, P5, PT, R0, R47, RZ ;  /* 0x0000002f00087210 */ /* 0x001fe40007fbe0ff */
[-C--:B------:R-:W-:Y:S01]  /*10b70*/  LEA.HI.X.SX32 R15, R15, R49.reuse, 0x1, P4 ;  /* 0x000000310f0f7211 */ /* 0x080fe200020f0eff */
[----:B-1----:R-:W-:Y:S01]  /*10b80*/  IMAD R3, R42, UR5, RZ ;  /* 0x000000052a037c24 */ /* 0x002fe2000f8e02ff */
[----:B------:R-:W-:Y:S01]  /*10b90*/  LEA.HI.X.SX32 R9, R0, R49, 0x1, P5 ;  /* 0x0000003100097211 */ /* 0x000fe200028f0eff */
[----:B------:R-:W-:Y:S01]  /*10ba0*/  IMAD R0, R40, UR5, RZ ;  /* 0x0000000528007c24 */ /* 0x000fe2000f8e02ff */
[----:B------:R-:W-:Y:S01]  /*10bb0*/  ISETP.LT.AND P3, PT, R44, UR15, !P0 ;  /* 0x0000000f2c007c0c */ /* 0x000fe2000c761270 */
[----:B------:R0:W-:Y:S01]  /*10bc0*/  @P1 STG.E.U8 desc[UR20][R10.64], R17 ;  /* 0x000000110a001986 */ /* 0x0001e2000c101114 */
[----:B------:R-:W-:Y:S01]  /*10bd0*/  IADD3 R2, P4, PT, R3, R47, RZ ;  /* 0x0000002f03027210 */ /* 0x000fe20007f9e0ff */
[----:B---3--:R-:W-:Y:S01]  /*10be0*/  IMAD R13, R38, UR5, RZ ;  /* 0x00000005260d7c24 */ /* 0x008fe2000f8e02ff */
[----:B--2---:R-:W-:-:S02]  /*10bf0*/  PRMT R23, R4, 0x7770, RZ ;  /* 0x0000777004177816 */ /* 0x004fc400000000ff */
[----:B------:R-:W-:Y:S02]  /*10c00*/  ISETP.LT.AND P1, PT, R42, UR15, !P0 ;  /* 0x0000000f2a007c0c */ /* 0x000fe4000c721270 */
[----:B------:R-:W-:Y:S01]  /*10c10*/  LEA.HI.X.SX32 R3, R3, R49, 0x1, P4 ;  /* 0x0000003103037211 */ /* 0x000fe200020f0eff */
[----:B------:R1:W-:Y:S01]  /*10c20*/  @P2 STG.E.U8 desc[UR20][R14.64], R23 ;  /* 0x000000170e002986 */ /* 0x0003e2000c101114 */
[----:B------:R-:W-:Y:S02]  /*10c30*/  ISETP.LT.AND P2, PT, R40, UR15, !P0 ;  /* 0x0000000f28007c0c */ /* 0x000fe4000c741270 */
[----:B------:R-:W-:Y:S02]  /*10c40*/  PRMT R19, R4, 0x7771, RZ ;  /* 0x0000777104137816 */ /* 0x000fe400000000ff */
[----:B0-----:R-:W-:Y:S02]  /*10c50*/  IADD3 R10, P4, PT, R0, R47, RZ ;  /* 0x0000002f000a7210 */ /* 0x001fe40007f9e0ff */
[----:B------:R-:W-:Y:S01]  /*10c60*/  PRMT R21, R4, 0x7772, RZ ;  /* 0x0000777204157816 */ /* 0x000fe200000000ff */
[----:B------:R0:W-:Y:S01]  /*10c70*/  @P3 STG.E.U8 desc[UR20][R8.64], R19 ;  /* 0x0000001308003986 */ /* 0x0001e2000c101114 */
[----:B------:R-:W-:Y:S01]  /*10c80*/  LEA.HI.X.SX32 R11, R0, R49, 0x1, P4 ;  /* 0x00000031000b7211 */ /* 0x000fe200020f0eff */
[----:B------:R-:W-:Y:S01]  /*10c90*/  IMAD R0, R36, UR5, RZ ;  /* 0x0000000524007c24 */ /* 0x000fe2000f8e02ff */
[----:B------:R-:W-:Y:S01]  /*10ca0*/  ISETP.LT.AND P3, PT, R38, UR15, !P0 ;  /* 0x0000000f26007c0c */ /* 0x000fe2000c761270 */
[----:B------:R2:W-:Y:S01]  /*10cb0*/  @P1 STG.E.U8 desc[UR20][R2.64], R21 ;  /* 0x0000001502001986 */ /* 0x0005e2000c101114 */
[----:B------:R-:W-:Y:S01]  /*10cc0*/  ISETP.LT.AND P1, PT, R36, UR15, !P0 ;  /* 0x0000000f24007c0c */ /* 0x000fe2000c721270 */
[----:B-1----:R-:W-:Y:S01]  /*10cd0*/  IMAD R14, R30, UR5, RZ ;  /* 0x000000051e0e7c24 */ /* 0x002fe2000f8e02ff */
[----:B------:R-:W-:-:S02]  /*10ce0*/  IADD3 R12, P5, PT, R13, R47, RZ ;  /* 0x0000002f0d0c7210 */ /* 0x000fc40007fbe0ff */
[----:B------:R-:W-:Y:S02]  /*10cf0*/  PRMT R17, R5, 0x7770, RZ ;  /* 0x0000777005117816 */ /* 0x000fe400000000ff */
[----:B------:R-:W-:Y:S02]  /*10d00*/  LEA.HI.X.SX32 R13, R13, R49, 0x1, P5 ;  /* 0x000000310d0d7211 */ /* 0x000fe400028f0eff */
[----:B0-----:R-:W-:Y:S01]  /*10d10*/  PRMT R19, R4, 0x7773, RZ ;  /* 0x0000777304137816 */ /* 0x001fe200000000ff */
[----:B------:R-:W-:Y:S01]  /*10d20*/  IMAD R4, R32, UR5, RZ ;  /* 0x0000000520047c24 */ /* 0x000fe2000f8e02ff */
[C---:B------:R-:W-:Y:S02]  /*10d30*/  IADD3 R8, P4, PT, R0.reuse, R47, RZ ;  /* 0x0000002f00087210 */ /* 0x040fe40007f9e0ff */
[----:B------:R-:W-:Y:S01]  /*10d40*/  PRMT R15, R5, 0x7771, RZ ;  /* 0x00007771050f7816 */ /* 0x000fe200000000ff */
[----:B------:R0:W-:Y:S01]  /*10d50*/  @P2 STG.E.U8 desc[UR20][R10.64], R19 ;  /* 0x000000130a002986 */ /* 0x0001e2000c101114 */
[----:B------:R-:W-:Y:S01]  /*10d60*/  LEA.HI.X.SX32 R9, R0, R49, 0x1, P4 ;  /* 0x0000003100097211 */ /* 0x000fe200020f0eff */
[C---:B------:R-:W-:Y:S01]  /*10d70*/  IMAD R0, R34.reuse, UR5, RZ ;  /* 0x0000000522007c24 */ /* 0x040fe2000f8e02ff */
[----:B------:R-:W-:Y:S01]  /*10d80*/  ISETP.LT.AND P2, PT, R34, UR15, !P0 ;  /* 0x0000000f22007c0c */ /* 0x000fe2000c741270 */
[----:B------:R1:W-:Y:S01]  /*10d90*/  @P3 STG.E.U8 desc[UR20][R12.64], R17 ;  /* 0x000000110c003986 */ /* 0x0003e2000c101114 */
[----:B------:R-:W-:-:S02]  /*10da0*/  ISETP.LT.AND P3, PT, R32, UR15, !P0 ;  /* 0x0000000f20007c0c */ /* 0x000fc4000c761270 */
[----:B--2---:R-:W-:Y:S01]  /*10db0*/  IADD3 R2, P4, PT, R0, R47, RZ ;  /* 0x0000002f00027210 */ /* 0x004fe20007f9e0ff */
[----:B------:R2:W-:Y:S01]  /*10dc0*/  @P1 STG.E.U8 desc[UR20][R8.64], R15 ;  /* 0x0000000f08001986 */ /* 0x0005e2000c101114 */
[----:B------:R-:W-:Y:S02]  /*10dd0*/  ISETP.LT.AND P1, PT, R30, UR15, !P0 ;  /* 0x0000000f1e007c0c */ /* 0x000fe4000c721270 */
[----:B------:R-:W-:Y:S01]  /*10de0*/  LEA.HI.X.SX32 R3, R0, R49, 0x1, P4 ;  /* 0x0000003100037211 */ /* 0x000fe200020f0eff */
[----:B------:R-:W-:Y:S01]  /*10df0*/  IMAD R0, R28, UR5, RZ ;  /* 0x000000051c007c24 */ /* 0x000fe2000f8e02ff */
[----:B0-----:R-:W-:Y:S02]  /*10e00*/  IADD3 R10, P5, PT, R4, R47, RZ ;  /* 0x0000002f040a7210 */ /* 0x001fe40007fbe0ff */
[----:B------:R-:W-:Y:S01]  /*10e10*/  ISETP.LT.AND P4, PT, R28, UR15, !P0 ;  /* 0x0000000f1c007c0c */ /* 0x000fe2000c781270 */
[----:B-1----:R-:W-:Y:S01]  /*10e20*/  IMAD R12, R24, UR5, RZ ;  /* 0x00000005180c7c24 */ /* 0x002fe2000f8e02ff */
[----:B------:R-:W-:-:S02]  /*10e30*/  PRMT R13, R5, 0x7772, RZ ;  /* 0x00007772050d7816 */ /* 0x000fc400000000ff */
[----:B------:R-:W-:Y:S02]  /*10e40*/  LEA.HI.X.SX32 R11, R4, R49, 0x1, P5 ;  /* 0x00000031040b7211 */ /* 0x000fe400028f0eff */
[----:B------:R-:W-:Y:S01]  /*10e50*/  PRMT R19, R5, 0x7773, RZ ;  /* 0x0000777305137816 */ /* 0x000fe200000000ff */
[----:B------:R0:W-:Y:S01]  /*10e60*/  @P2 STG.E.U8 desc[UR20][R2.64], R13 ;  /* 0x0000000d02002986 */ /* 0x0001e2000c101114 */
[-C--:B------:R-:W-:Y:S02]  /*10e70*/  IADD3 R4, P2, PT, R14, R47.reuse, RZ ;  /* 0x0000002f0e047210 */ /* 0x080fe40007f5e0ff */
[----:B--2---:R-:W-:Y:S01]  /*10e80*/  IADD3 R8, P5, PT, R0, R47, RZ ;  /* 0x0000002f00087210 */ /* 0x004fe20007fbe0ff */
[----:B------:R-:W-:Y:S01]  /*10e90*/  @P3 STG.E.U8 desc[UR20][R10.64], R19 ;  /* 0x000000130a003986 */ /* 0x000fe2000c101114 */
[----:B------:R-:W-:Y:S01]  /*10ea0*/  LEA.HI.X.SX32 R5, R14, R49, 0x1, P2 ;  /* 0x000000310e057211 */ /* 0x000fe200010f0eff */
[----:B------:R-:W-:Y:S01]  /*10eb0*/  IMAD R14, R20, UR5, RZ ;  /* 0x00000005140e7c24 */ /* 0x000fe2000f8e02ff */
[----:B------:R-:W-:-:S02]  /*10ec0*/  PRMT R15, R6, 0x7770, RZ ;  /* 0x00007770060f7816 */ /* 0x000fc400000000ff */
[----:B------:R-:W-:Y:S01]  /*10ed0*/  LEA.HI.X.SX32 R9, R0, R49, 0x1, P5 ;  /* 0x0000003100097211 */ /* 0x000fe200028f0eff */
[----:B------:R-:W-:Y:S01]  /*10ee0*/  IMAD R0, R26, UR5, RZ ;  /* 0x000000051a007c24 */ /* 0x000fe2000f8e02ff */
[----:B------:R-:W-:Y:S01]  /*10ef0*/  PRMT R17, R6, 0x7771, RZ ;  /* 0x0000777106117816 */ /* 0x000fe200000000ff */
[----:B------:R1:W-:Y:S01]  /*10f00*/  @P1 STG.E.U8 desc[UR20][R4.64], R15 ;  /* 0x0000000f04001986 */ /* 0x0003e2000c101114 */
[----:B0-----:R-:W-:Y:S01]  /*10f10*/  IMAD R13, R22, UR5, RZ ;  /* 0x00000005160d7c24 */ /* 0x001fe2000f8e02ff */
[----:B------:R-:W-:Y:S02]  /*10f20*/  ISETP.LT.AND P5, PT, R26, UR15, !P0 ;  /* 0x0000000f1a007c0c */ /* 0x000fe4000c7a1270 */
[----:B------:R0:W-:Y:S01]  /*10f30*/  @P4 STG.E.U8 desc[UR20][R8.64], R17 ;  /* 0x0000001108004986 */ /* 0x0001e2000c101114 */
[----:B------:R-:W-:Y:S02]  /*10f40*/  IADD3 R2, P6, PT, R0, R47, RZ ;  /* 0x0000002f00027210 */ /* 0x000fe40007fde0ff */
[----:B------:R-:W-:-:S02]  /*10f50*/  ISETP.LT.AND P4, PT, R24, UR15, !P0 ;  /* 0x0000000f18007c0c */ /* 0x000fc4000c781270 */
[C---:B------:R-:W-:Y:S01]  /*10f60*/  ISETP.LT.AND P1, PT, R16.reuse, UR15, !P0 ;  /* 0x0000000f10007c0c */ /* 0x040fe2000c721270 */
[----:B------:R-:W-:Y:S01]  /*10f70*/  IMAD R16, R16, UR5, RZ ;  /* 0x0000000510107c24 */ /* 0x000fe2000f8e02ff */
[----:B------:R-:W-:Y:S01]  /*10f80*/  LEA.HI.X.SX32 R3, R0, R49, 0x1, P6 ;  /* 0x0000003100037211 */ /* 0x000fe200030f0eff */
[----:B-1----:R-:W-:Y:S01]  /*10f90*/  IMAD R15, R18, UR5, RZ ;  /* 0x00000005120f7c24 */ /* 0x002fe2000f8e02ff */
[-C--:B------:R-:W-:Y:S02]  /*10fa0*/  IADD3 R4, P2, PT, R12, R47.reuse, RZ ;  /* 0x0000002f0c047210 */ /* 0x080fe40007f5e0ff */
[-C--:B------:R-:W-:Y:S02]  /*10fb0*/  IADD3 R10, P6, PT, R14, R47.reuse, RZ ;  /* 0x0000002f0e0a7210 */ /* 0x080fe40007fde0ff */
[----:B0-----:R-:W-:Y:S02]  /*10fc0*/  IADD3 R8, P3, PT, R13, R47, RZ ;  /* 0x0000002f0d087210 */ /* 0x001fe40007f7e0ff */
[----:B------:R-:W-:-:S02]  /*10fd0*/  LEA.HI.X.SX32 R5, R12, R49, 0x1, P2 ;  /* 0x000000310c057211 */ /* 0x000fc400010f0eff */
[----:B------:R-:W-:Y:S02]  /*10fe0*/  IADD3 R12, P2, PT, R15, R47, RZ ;  /* 0x0000002f0f0c7210 */ /* 0x000fe40007f5e0ff */
[-C--:B------:R-:W-:Y:S02]  /*10ff0*/  LEA.HI.X.SX32 R9, R13, R49.reuse, 0x1, P3 ;  /* 0x000000310d097211 */ /* 0x080fe400018f0eff */
[----:B------:R-:W-:Y:S02]  /*11000*/  ISETP.LT.AND P3, PT, R22, UR15, !P0 ;  /* 0x0000000f16007c0c */ /* 0x000fe4000c761270 */
[----:B------:R-:W-:Y:S02]  /*11010*/  LEA.HI.X.SX32 R13, R15, R49, 0x1, P2 ;  /* 0x000000310f0d7211 */ /* 0x000fe400010f0eff */
[----:B------:R-:W-:Y:S02]  /*11020*/  ISETP.LT.AND P2, PT, R20, UR15, !P0 ;  /* 0x0000000f14007c0c */ /* 0x000fe4000c741270 */
[----:B------:R-:W-:-:S02]  /*11030*/  ISETP.LT.AND P0, PT, R18, UR15, !P0 ;  /* 0x0000000f12007c0c */ /* 0x000fc4000c701270 */
[----:B------:R-:W-:Y:S02]  /*11040*/  LEA.HI.X.SX32 R11, R14, R49, 0x1, P6 ;  /* 0x000000310e0b7211 */ /* 0x000fe400030f0eff */
[----:B------:R-:W-:Y:S02]  /*11050*/  PRMT R25, R6, 0x7772, RZ ;  /* 0x0000777206197816 */ /* 0x000fe400000000ff */
[----:B------:R-:W-:Y:S02]  /*11060*/  IADD3 R14, P6, PT, R16, R47, RZ ;  /* 0x0000002f100e7210 */ /* 0x000fe40007fde0ff */
[----:B------:R-:W-:Y:S01]  /*11070*/  PRMT R23, R6, 0x7773, RZ ;  /* 0x0000777306177816 */ /* 0x000fe200000000ff */
[----:B------:R0:W-:Y:S01]  /*11080*/  @P5 STG.E.U8 desc[UR20][R2.64], R25 ;  /* 0x0000001902005986 */ /* 0x0001e2000c101114 */
[C---:B------:R-:W-:Y:S02]  /*11090*/  PRMT R17, R7.reuse, 0x7773, RZ ;  /* 0x0000777307117816 */ /* 0x040fe400000000ff */
[C---:B------:R-:W-:Y:S01]  /*110a0*/  PRMT R19, R7.reuse, 0x7772, RZ ;  /* 0x0000777207137816 */ /* 0x040fe200000000ff */
[----:B------:R0:W-:Y:S01]  /*110b0*/  @P4 STG.E.U8 desc[UR20][R4.64], R23 ;  /* 0x0000001704004986 */ /* 0x0001e2000c101114 */
[----:B------:R-:W-:-:S02]  /*110c0*/  PRMT R21, R7, 0x7771, RZ ;  /* 0x0000777107157816 */ /* 0x000fc400000000ff */
[----:B------:R-:W-:Y:S02]  /*110d0*/  PRMT R7, R7, 0x7770, RZ ;  /* 0x0000777007077816 */ /* 0x000fe400000000ff */
[----:B------:R-:W-:-:S03]  /*110e0*/  LEA.HI.X.SX32 R15, R16, R49, 0x1, P6 ;  /* 0x00000031100f7211 */ /* 0x000fc600030f0eff */
[----:B------:R0:W-:Y:S04]  /*110f0*/  @P3 STG.E.U8 desc[UR20][R8.64], R7 ;  /* 0x0000000708003986 */ /* 0x0001e8000c101114 */
[----:B------:R0:W-:Y:S04]  /*11100*/  @P2 STG.E.U8 desc[UR20][R10.64], R21 ;  /* 0x000000150a002986 */ /* 0x0001e8000c101114 */
[----:B------:R0:W-:Y:S04]  /*11110*/  @P0 STG.E.U8 desc[UR20][R12.64], R19 ;  /* 0x000000130c000986 */ /* 0x0001e8000c101114 */
[----:B------:R0:W-:Y:S01]  /*11120*/  @P1 STG.E.U8 desc[UR20][R14.64], R17 ;  /* 0x000000110e001986 */ /* 0x0001e2000c101114 */
[----:B------:R-:W-:Y:S06]  /*11130*/  BAR.SYNC.DEFER_BLOCKING 0x0 ;  /* 0x0000000000007b1d */ /* 0x000fec0000010000 */
[----:B------:R-:W-:Y:S05]  /*11140*/  BRA.U UP0, `(.L_x_13) ;  /* 0x0000000100a07547 */ /* 0x000fea000b800000 */
[----:B------:R-:W1:Y:S01]  /*11150*/  S2UR UR5, SR_CgaCtaId ;  /* 0x00000000000579c3 */ /* 0x000e620000008800 */
[----:B------:R-:W-:Y:S01]  /*11160*/  NOP ;  /* 0x0000000000007918 */ /* 0x000fe20000000000 */
[----:B------:R-:W-:Y:S01]  /*11170*/  UMOV UR4, 0x50 ;  /* 0x0000005000047882 */ /* 0x000fe20000000000 */
[----:B------:R-:W-:Y:S02]  /*11180*/  IMAD.U32 R0, RZ, RZ, UR8 ;  /* 0x00000008ff007e24 */ /* 0x000fe4000f8e00ff */
[----:B0-----:R-:W-:Y:S02]  /*11190*/  IMAD.MOV.U32 R3, RZ, RZ, 0x3 ;  /* 0x00000003ff037424 */ /* 0x001fe400078e00ff */
[----:B------:R-:W-:Y:S01]  /*111a0*/  IMAD.MOV.U32 R7, RZ, RZ, 0x1 ;  /* 0x00000001ff077424 */ /* 0x000fe200078e00ff */
[----:B------:R-:W-:-:S04]  /*111b0*/  LOP3.LUT R0, R0, 0xffff, RZ, 0xc0, !PT ;  /* 0x0000ffff00007812 */ /* 0x000fc800078ec0ff */
[----:B------:R-:W-:-:S05]  /*111c0*/  SHF.R.U32.HI R0, RZ, 0x5, R0 ;  /* 0x00000005ff007819 */ /* 0x000fca0000011600 */
[----:B------:R-:W-:Y:S01]  /*111d0*/  VIADD R2, R0, 0x10 ;  /* 0x0000001000027836 */ /* 0x000fe20000000000 */
[----:B------:R-:W-:Y:S01]  /*111e0*/  SHF.L.U32 R0, R3, R0, RZ ;  /* 0x0000000003007219 */ /* 0x000fe200000006ff */
[----:B-1----:R-:W-:-:S03]  /*111f0*/  ULEA UR6, UR5, UR4, 0x18 ;  /* 0x0000000405067291 */ /* 0x002fc6000f8ec0ff */
[----:B------:R-:W-:-:S04]  /*11200*/  SHF.L.U32 R3, R7, R2, RZ ;  /* 0x0000000207037219 */ /* 0x000fc800000006ff */
[----:B------:R-:W-:Y:S02]  /*11210*/  LOP3.LUT R0, R3, R0, RZ, 0xfc, !PT ;  /* 0x0000000003007212 */ /* 0x000fe400078efcff */
[----:B------:R-:W0:Y:S02]  /*11220*/  LDS R5, [UR6] ;  /* 0x00000006ff057984 */ /* 0x000e240008000800 */
[C---:B------:R-:W-:Y:S02]  /*11230*/  LOP3.LUT R2, R0.reuse, 0xffff, RZ, 0xc0, !PT ;  /* 0x0000ffff00027812 */ /* 0x040fe400078ec0ff */
[----:B0-----:R-:W-:-:S04]  /*11240*/  LOP3.LUT R3, R0, 0xffff, R5, 0x80, !PT ;  /* 0x0000ffff00037812 */ /* 0x001fc800078e8005 */
[----:B------:R-:W-:-:S13]  /*11250*/  ISETP.NE.AND P0, PT, R3, R2, PT ;  /* 0x000000020300720c */ /* 0x000fda0003f05270 */
[----:B------:R-:W-:Y:S05]  /*11260*/  @P0 BRA `(.L_x_14) ;  /* 0x0000000000500947 */ /* 0x000fea0003800000 */
[----:B------:R-:W-:Y:S02]  /*11270*/  SHF.R.U32.HI R5, RZ, 0x10, R5 ;  /* 0x00000010ff057819 */ /* 0x000fe40000011605 */
[----:B------:R-:W-:-:S04]  /*11280*/  SHF.R.U32.HI R2, RZ, 0x10, R0 ;  /* 0x00000010ff027819 */ /* 0x000fc80000011600 */
[----:B------:R-:W-:-:S04]  /*11290*/  LOP3.LUT R5, R5, R2, RZ, 0xc0, !PT ;  /* 0x0000000205057212 */ /* 0x000fc800078ec0ff */
[----:B------:R-:W-:-:S13]  /*112a0*/  ISETP.NE.AND P0, PT, R5, R2, PT ;  /* 0x000000020500720c */ /* 0x000fda0003f05270 */
[----:B------:R-:W-:Y:S05]  /*112b0*/  @P0 BRA `(.L_x_15) ;  /* 0x0000000000300947 */ /* 0x000fea0003800000 */
[----:B------:R-:W-:Y:S01]  /*112c0*/  R2UR UR4, R0 ;  /* 0x00000000000472ca */ /* 0x000fe200000e0000 */
[----:B------:R-:W-:Y:S01]  /*112d0*/  VOTEU.ANY UR5, UPT, PT ;  /* 0x0000000000057886 */ /* 0x000fe200038e0100 */
[----:B------:R-:W0:Y:S01]  /*112e0*/  S2R R0, SR_LANEID ;  /* 0x0000000000007919 */ /* 0x000e220000000000 */
[----:B------:R-:W-:-:S10]  /*112f0*/  UFLO.U32 UR5, UR5 ;  /* 0x00000005000572bd */ /* 0x000fd400080e0000 */
[----:B------:R-:W-:-:S06]  /*11300*/  ULOP3.LUT UR4, URZ, UR4, URZ, 0x33, !UPT ;  /* 0x00000004ff047292 */ /* 0x000fcc000f8e33ff */
[----:B------:R-:W-:-:S04]  /*11310*/  IMAD.U32 R2, RZ, RZ, UR4 ;  /* 0x00000004ff027e24 */ /* 0x000fc8000f8e00ff */
[----:B------:R-:W1:Y:S02]  /*11320*/  REDUX UR7, R2 ;  /* 0x00000000020773c4 */ /* 0x000e640000000000 */
[----:B------:R2:W-:Y:S01]  /*11330*/  UTCATOMSWS.AND URZ, UR4 ;  /* 0x0000000400ff79e3 */ /* 0x0005e20008000000 */
[----:B0-----:R-:W-:Y:S01]  /*11340*/  ISETP.EQ.U32.AND P0, PT, R0, UR5, PT ;  /* 0x0000000500007c0c */ /* 0x001fe2000bf02070 */
[----:B-1----:R-:W-:-:S12]  /*11350*/  IMAD.U32 R0, RZ, RZ, UR7 ;  /* 0x00000007ff007e24 */ /* 0x002fd8000f8e00ff */
[----:B------:R2:W-:Y:S01]  /*11360*/  @P0 ATOMS.AND RZ, [UR6], R0 ;  /* 0x00000000ffff098c */ /* 0x0005e2000a800006 */
[----:B------:R-:W-:Y:S05]  /*11370*/  BRA `(.L_x_13) ;  /* 0x0000000000147947 */ /* 0x000fea0003800000 */
.L_x_15:
[----:B------:R-:W-:-:S07]  /*11380*/  MOV R2, 0x113a0 ;  /* 0x000113a000027802 */ /* 0x000fce0000000f00 */
[----:B------:R-:W-:Y:S05]  /*11390*/  CALL.REL.NOINC `($__internal_0_$__cuda_sm10x_tcgen05_guardrail_trap_col_being_dealloced_not_returned_by_alloc) ;  /* 0x00000000002c7944 */ /* 0x000fea0003c00000 */
[----:B------:R-:W-:Y:S05]  /*113a0*/  BRA `(.L_x_13) ;  /* 0x0000000000087947 */ /* 0x000fea0003800000 */
.L_x_14:
[----:B------:R-:W-:-:S07]  /*113b0*/  MOV R2, 0x113d0 ;  /* 0x000113d000027802 */ /* 0x000fce0000000f00 */
[----:B------:R-:W-:Y:S05]  /*113c0*/  CALL.REL.NOINC `($__internal_2_$__cuda_sm10x_tcgen05_guardrail_trap_unallocated_columns_being_dealloced) ;  /* 0x0000000000387944 */ /* 0x000fea0003c00000 */
.L_x_13:
[----:B------:R-:W-:Y:S01]  /*113d0*/  NOP ;  /* 0x0000000000007918 */ /* 0x000fe20000000000 */
[----:B--2---:R-:W-:Y:S05]  /*113e0*/  EXIT ;  /* 0x000000000000794d */ /* 0x004fea0003800000 */
.L_x_8:
[----:B------:R-:W0:Y:S02]  /*113f0*/  SYNCS.PHASECHK.TRANS64.TRYWAIT P3, [UR6], R101 ;  /* 0x00000065ff0075a7 */ /* 0x000e240008061106 */
[----:B0-----:R-:W-:Y:S05]  /*11400*/  @!P3 BRA `(.L_x_8) ;  /* 0xfffffffc00f8b947 */ /* 0x001fea000383ffff */
[----:B------:R-:W-:Y:S05]  /*11410*/  BRA `(.L_x_16) ;  /* 0xffffffa4003c7947 */ /* 0x000fea000383ffff */
.L_x_12:
[----:B------:R-:W1:Y:S02]  /*11420*/  SYNCS.PHASECHK.TRANS64.TRYWAIT P0, [UR6], R2 ;  /* 0x00000002ff0075a7 */ /* 0x000e640008001106 */
[----:B-1----:R-:W-:Y:S05]  /*11430*/  @!P0 BRA `(.L_x_12) ;  /* 0xfffffffc00f88947 */ /* 0x002fea000383ffff */
[----:B------:R-:W-:Y:S05]  /*11440*/  BRA `(.L_x_11) ;  /* 0xffffffe400bc7947 */ /* 0x000fea000383ffff */
        .weak           $__internal_0_$__cuda_sm10x_tcgen05_guardrail_trap_col_being_dealloced_not_returned_by_alloc
        .type           $__internal_0_$__cuda_sm10x_tcgen05_guardrail_trap_col_being_dealloced_not_returned_by_alloc,@function
        .size           $__internal_0_$__cuda_sm10x_tcgen05_guardrail_trap_col_being_dealloced_not_returned_by_alloc,($__internal_1_$__cuda_sm10x_tcgen05_guardrail_trap_phase_invalid_during_alloc - $__internal_0_$__cuda_sm10x_tcgen05_guardrail_trap_col_being_dealloced_not_returned_by_alloc)
$__internal_0_$__cuda_sm10x_tcgen05_guardrail_trap_col_being_dealloced_not_returned_by_alloc:
[----:B------:R-:W-:Y:S05]  /*11450*/  BPT.TRAP 0x1 ;  /* 0x000000040000795c */ /* 0x000fea0000300000 */
[----:B------:R-:W-:-:S04]  /*11460*/  IMAD.MOV.U32 R3, RZ, RZ, 0x0 ;  /* 0x00000000ff037424 */ /* 0x000fc800078e00ff */
[----:B------:R-:W-:Y:S05]  /*11470*/  RET.REL.NODEC R2 `(matmul_kernel) ;  /* 0xfffffee802e07950 */ /* 0x000fea0003c3ffff */
        .weak           $__internal_1_$__cuda_sm10x_tcgen05_guardrail_trap_phase_invalid_during_alloc
        .type           $__internal_1_$__cuda_sm10x_tcgen05_guardrail_trap_phase_invalid_during_alloc,@function
        .size           $__internal_1_$__cuda_sm10x_tcgen05_guardrail_trap_phase_invalid_during_alloc,($__internal_2_$__cuda_sm10x_tcgen05_guardrail_trap_unallocated_columns_being_dealloced - $__internal_1_$__cuda_sm10x_tcgen05_guardrail_trap_phase_invalid_during_alloc)
$__internal_1_$__cuda_sm10x_tcgen05_guardrail_trap_phase_invalid_during_alloc:
[----:B------:R-:W-:Y:S05]  /*11480*/  BPT.TRAP 0x1 ;  /* 0x000000040000795c */ /* 0x000fea0000300000 */
[----:B------:R-:W-:-:S04]  /*11490*/  IMAD.MOV.U32 R3, RZ, RZ, 0x0 ;  /* 0x00000000ff037424 */ /* 0x000fc800078e00ff */
[----:B------:R-:W-:Y:S05]  /*114a0*/  RET.REL.NODEC R2 `(matmul_kernel) ;  /* 0xfffffee802d47950 */ /* 0x000fea0003c3ffff */
        .weak           $__internal_2_$__cuda_sm10x_tcgen05_guardrail_trap_unallocated_columns_being_dealloced
        .type           $__internal_2_$__cuda_sm10x_tcgen05_guardrail_trap_unallocated_columns_being_dealloced,@function
        .size           $__internal_2_$__cuda_sm10x_tcgen05_guardrail_trap_unallocated_columns_being_dealloced,(.L_x_20 - $__internal_2_$__cuda_sm10x_tcgen05_guardrail_trap_unallocated_columns_being_dealloced)
$__internal_2_$__cuda_sm10x_tcgen05_guardrail_trap_unallocated_columns_being_dealloced:
[----:B------:R-:W-:Y:S05]  /*114b0*/  BPT.TRAP 0x1 ;  /* 0x000000040000795c */ /* 0x000fea0000300000 */
[----:B------:R-:W-:-:S04]  /*114c0*/  IMAD.MOV.U32 R3, RZ, RZ, 0x0 ;  /* 0x00000000ff037424 */ /* 0x000fc800078e00ff */
[----:B------:R-:W-:Y:S05]  /*114d0*/  RET.REL.NODEC R2 `(matmul_kernel) ;  /* 0xfffffee802c87950 */ /* 0x000fea0003c3ffff */
.L_x_17:
[----:B------:R-:W-:-:S00]  /*114e0*/  BRA `(.L_x_17) ;  /* 0xfffffffc00fc7947 */ /* 0x000fc0000383ffff */
[----:B------:R-:W-:-:S00]  /*114f0*/  NOP ;  /* 0x0000000000007918 */ /* 0x000fc00000000000 */
        /* <DEDUP_REMOVED lines=8> */
.L_x_20:


//--------------------- .nv.shared.matmul_kernel  --------------------------
	.section	.nv.shared.matmul_kernel,"aw",@nobits
	.sectionflags	@""
	.align	16
	.zero		1024


//--------------------- .nv.shared.reserved.0     --------------------------
	.section	.nv.shared.reserved.0,"aw",@nobits
	.align	8
	.weak		__nv_reservedSMEM_offset_0_alias
	.size		__nv_reservedSMEM_offset_0_alias, 0, 64
	.other		__nv_reservedSMEM_offset_0_alias,@"STO_CUDA_RESERVED_SHARED STV_DEFAULT"
__nv_reservedSMEM_offset_0_alias:
	.zero		0
.nv.shared.reserved.0:
	.zero		64
	.weak		__nv_reservedSMEM_allocation_phase
	.type		__nv_reservedSMEM_allocation_phase,@object
	.size		__nv_reservedSMEM_allocation_phase,(.L_0 - __nv_reservedSMEM_allocation_phase)
__nv_reservedSMEM_allocation_phase:
	.zero		1
.L_0:
	.zero		7
	.weak		__nv_reservedSMEM_devtool_atexit_pc
	.type		__nv_reservedSMEM_devtool_atexit_pc,@object
	.size		__nv_reservedSMEM_devtool_atexit_pc,(__nv_reservedSMEM_allocation_mask - __nv_reservedSMEM_devtool_atexit_pc)
__nv_reservedSMEM_devtool_atexit_pc:
	.zero		8
	.weak		__nv_reservedSMEM_allocation_mask
	.type		__nv_reservedSMEM_allocation_mask,@object
	.size		__nv_reservedSMEM_allocation_mask,(.L_2 - __nv_reservedSMEM_allocation_mask)
__nv_reservedSMEM_allocation_mask:
	.zero		4
.L_2:


//--------------------- .nv.constant0.matmul_kernel --------------------------
	.section	.nv.constant0.matmul_kernel,"a",@progbits
	.sectionflags	@""
	.align	4
.nv.constant0.matmul_kernel:
	.zero		976


//--------------------- SYMBOLS --------------------------

	.type		.nv.reservedSmem.offset0,@object
	.size		.nv.reservedSmem.offset0,0x4
	.type		.nv.reservedSmem.cap,@object
	.size		.nv.reservedSmem.cap,0x4
